def attn_fwd(
    Q,
    K,
    V,
    Out,
    Lse,
    sm_scale,
    stride_qz,
    stride_qh,
    stride_qm,
    stride_qk,
    stride_kz,
    stride_kh,
    stride_kn,
    stride_kk,
    stride_vz,
    stride_vh,
    stride_vn,
    stride_vk,
    stride_oz,
    stride_oh,
    stride_om,
    stride_ok,
    seqlen_q,
    seqlen_k,
    BLOCK_M: tl.constexpr,
    BLOCK_N: tl.constexpr,
    HEAD_DIM: tl.constexpr,
    CAUSAL: tl.constexpr,
):
    start_m = tl.program_id(0)
    off_hz = tl.program_id(1)
    q_off = off_hz * stride_qh
    k_off = off_hz * stride_kh
    v_off = off_hz * stride_vh
    offs_m = start_m * BLOCK_M + tl.arange(0, BLOCK_M)
    offs_d = tl.arange(0, HEAD_DIM)
    offs_n = tl.arange(0, BLOCK_N)
    q_ptrs = Q + q_off + offs_m[:, None] * stride_qm + offs_d[None, :] * stride_qk
    k_ptrs = K + k_off + offs_d[:, None] * stride_kk + offs_n[None, :] * stride_kn
    v_ptrs = V + v_off + offs_n[:, None] * stride_vn + offs_d[None, :] * stride_vk
    m_i = tl.full([BLOCK_M], float("-inf"), dtype=tl.float32)
    l_i = tl.zeros([BLOCK_M], dtype=tl.float32) + 1.0
    acc = tl.zeros([BLOCK_M, HEAD_DIM], dtype=tl.float32)
    q = tl.load(q_ptrs)
    acc, l_i, m_i = _attn_fwd_inner(
        acc,
        l_i,
        m_i,
        q,
        k_ptrs,
        v_ptrs,
        sm_scale,
        stride_kn,
        stride_vn,
        start_m,
        seqlen_k,
        BLOCK_M,
        BLOCK_N,
        HEAD_DIM,
        CAUSAL,
    )
    acc = acc / l_i[:, None]
    lse = m_i + tl.math.log2(l_i) / 1.4426950408889634
    o_ptrs = (
        Out
        + off_hz * stride_oh
        + offs_m[:, None] * stride_om
        + offs_d[None, :] * stride_ok
    )
    tl.store(o_ptrs, acc.to(Out.dtype.element_ty))
    tl.store(Lse + off_hz * seqlen_q + offs_m, lse)

# config = {"BLOCK_M": 128, "BLOCK_N": 32, "HEAD_DIM": 128, "arch": "sm_80", "causal": true, "dtype": "bf16", "num_stages": 2, "num_warps": 4}
# arch = sm_80


// ===== COMPILED SASS (sm_80) =====

	.target	sm_80

	.elftype	@"ET_EXEC"


//--------------------- .note.nv.tkinfo           --------------------------
	.section	.note.nv.tkinfo,"",@"SHT_NOTE"
	.sectionflags	@"SHF_NOTE_NV_TKINFO"
	.tkinfo
        /*0018*/ 	.word	0x00000002
        /*0030*/ 	.string	""
        /*0030*/ 	.string	"ptxas"
        /*0030*/ 	.string	"Cuda compilation tools, release 13.0, V13.0.88"
        /*0030*/ 	.string	"Build cuda_13.0.r13.0/compiler.36424714_0"
        /*0030*/ 	.string	"-v  -suppress-debug-info  -lineinfo  -arch sm_80 "



//--------------------- .note.nv.cuinfo           --------------------------
	.section	.note.nv.cuinfo,"",@"SHT_NOTE"
	.sectionflags	@"SHF_NOTE_NV_CUINFO"
        /*0018*/ 	.short	0x0002
        /*001a*/ 	.short	0x0050
        /*001c*/ 	.short	0x0082
	.zero		2


//--------------------- .nv.info                  --------------------------
	.section	.nv.info,"",@"SHT_CUDA_INFO"
	.align	4


	//----- nvinfo : EIATTR_REGCOUNT
	.align		4
        /*0000*/ 	.byte	0x04, 0x2f
        /*0002*/ 	.short	(.L_2 - .L_1)
	.align		4
.L_1:
        /*0004*/ 	.word	index@(attn_fwd)
        /*0008*/ 	.word	0x000000ff


	//----- nvinfo : EIATTR_FRAME_SIZE
	.align		4
.L_2:
        /*000c*/ 	.byte	0x04, 0x11
        /*000e*/ 	.short	(.L_4 - .L_3)
	.align		4
.L_3:
        /*0010*/ 	.word	index@(attn_fwd)
        /*0014*/ 	.word	0x00000208


	//----- nvinfo : EIATTR_MIN_STACK_SIZE
	.align		4
.L_4:
        /*0018*/ 	.byte	0x04, 0x12
        /*001a*/ 	.short	(.L_6 - .L_5)
	.align		4
.L_5:
        /*001c*/ 	.word	index@(attn_fwd)
        /*0020*/ 	.word	0x00000208
.L_6:


//--------------------- .nv.info.attn_fwd         --------------------------
	.section	.nv.info.attn_fwd,"",@"SHT_CUDA_INFO"
	.sectionflags	@""
	.align	4


	//----- nvinfo : EIATTR_CUDA_API_VERSION
	.align		4
        /*0000*/ 	.byte	0x04, 0x37
        /*0002*/ 	.short	(.L_8 - .L_7)
.L_7:
        /*0004*/ 	.word	0x00000082


	//----- nvinfo : EIATTR_SW2861232_WAR
	.align		4
.L_8:
        /*0008*/ 	.byte	0x01, 0x35
	.zero		2


	//----- nvinfo : EIATTR_PARAM_CBANK
	.align		4
        /*000c*/ 	.byte	0x04, 0x0a
        /*000e*/ 	.short	(.L_10 - .L_9)
	.align		4
.L_9:
        /*0010*/ 	.word	index@(.nv.constant0.attn_fwd)
        /*0014*/ 	.short	0x0160
        /*0016*/ 	.short	0x0088


	//----- nvinfo : EIATTR_CBANK_PARAM_SIZE
	.align		4
.L_10:
        /*0018*/ 	.byte	0x03, 0x19
        /*001a*/ 	.short	0x0088


	//----- nvinfo : EIATTR_KPARAM_INFO
	.align		4
        /*001c*/ 	.byte	0x04, 0x17
        /*001e*/ 	.short	(.L_12 - .L_11)
.L_11:
        /*0020*/ 	.word	0x00000000
        /*0024*/ 	.short	0x0019
        /*0026*/ 	.short	0x0080
        /*0028*/ 	.byte	0x00, 0xf4, 0x21, 0x00


	//----- nvinfo : EIATTR_KPARAM_INFO
	.align		4
.L_12:
        /*002c*/ 	.byte	0x04, 0x17
        /*002e*/ 	.short	(.L_14 - .L_13)
.L_13:
        /*0030*/ 	.word	0x00000000
        /*0034*/ 	.short	0x0018
        /*0036*/ 	.short	0x0078
        /*0038*/ 	.byte	0x00, 0xf4, 0x21, 0x00


	//----- nvinfo : EIATTR_KPARAM_INFO
	.align		4
.L_14:
        /*003c*/ 	.byte	0x04, 0x17
        /*003e*/ 	.short	(.L_16 - .L_15)
.L_15:
        /*0040*/ 	.word	0x00000000
        /*0044*/ 	.short	0x0017
        /*0046*/ 	.short	0x0070
        /*0048*/ 	.byte	0x00, 0xf0, 0x11, 0x00


	//----- nvinfo : EIATTR_KPARAM_INFO
	.align		4
.L_16:
        /*004c*/ 	.byte	0x04, 0x17
        /*004e*/ 	.short	(.L_18 - .L_17)
.L_17:
        /*0050*/ 	.word	0x00000000
        /*0054*/ 	.short	0x0016
        /*0056*/ 	.short	0x006c
        /*0058*/ 	.byte	0x00, 0xf0, 0x11, 0x00


	//----- nvinfo : EIATTR_KPARAM_INFO
	.align		4
.L_18:
        /*005c*/ 	.byte	0x04, 0x17
        /*005e*/ 	.short	(.L_20 - .L_19)
.L_19:
        /*0060*/ 	.word	0x00000000
        /*0064*/ 	.short	0x0015
        /*0066*/ 	.short	0x0068
        /*0068*/ 	.byte	0x00, 0xf0, 0x11, 0x00


	//----- nvinfo : EIATTR_KPARAM_INFO
	.align		4
.L_20:
        /*006c*/ 	.byte	0x04, 0x17
        /*006e*/ 	.short	(.L_22 - .L_21)
.L_21:
        /*0070*/ 	.word	0x00000000
        /*0074*/ 	.short	0x0014
        /*0076*/ 	.short	0x0064
        /*0078*/ 	.byte	0x00, 0xf0, 0x11, 0x00


	//----- nvinfo : EIATTR_KPARAM_INFO
	.align		4
.L_22:
        /*007c*/ 	.byte	0x04, 0x17
        /*007e*/ 	.short	(.L_24 - .L_23)
.L_23:
        /*0080*/ 	.word	0x00000000
        /*0084*/ 	.short	0x0013
        /*0086*/ 	.short	0x0060
        /*0088*/ 	.byte	0x00, 0xf0, 0x11, 0x00


	//----- nvinfo : EIATTR_KPARAM_INFO
	.align		4
.L_24:
        /*008c*/ 	.byte	0x04, 0x17
        /*008e*/ 	.short	(.L_26 - .L_25)
.L_25:
        /*0090*/ 	.word	0x00000000
        /*0094*/ 	.short	0x0012
        /*0096*/ 	.short	0x005c
        /*0098*/ 	.byte	0x00, 0xf0, 0x11, 0x00


	//----- nvinfo : EIATTR_KPARAM_INFO
	.align		4
.L_26:
        /*009c*/ 	.byte	0x04, 0x17
        /*009e*/ 	.short	(.L_28 - .L_27)
.L_27:
        /*00a0*/ 	.word	0x00000000
        /*00a4*/ 	.short	0x0011
        /*00a6*/ 	.short	0x0058
        /*00a8*/ 	.byte	0x00, 0xf0, 0x11, 0x00


	//----- nvinfo : EIATTR_KPARAM_INFO
	.align		4
.L_28:
        /*00ac*/ 	.byte	0x04, 0x17
        /*00ae*/ 	.short	(.L_30 - .L_29)
.L_29:
        /*00b0*/ 	.word	0x00000000
        /*00b4*/ 	.short	0x0010
        /*00b6*/ 	.short	0x0054
        /*00b8*/ 	.byte	0x00, 0xf0, 0x11, 0x00


	//----- nvinfo : EIATTR_KPARAM_INFO
	.align		4
.L_30:
        /*00bc*/ 	.byte	0x04, 0x17
        /*00be*/ 	.short	(.L_32 - .L_31)
.L_31:
        /*00c0*/ 	.word	0x00000000
        /*00c4*/ 	.short	0x000f
        /*00c6*/ 	.short	0x0050
        /*00c8*/ 	.byte	0x00, 0xf0, 0x11, 0x00


	//----- nvinfo : EIATTR_KPARAM_INFO
	.align		4
.L_32:
        /*00cc*/ 	.byte	0x04, 0x17
        /*00ce*/ 	.short	(.L_34 - .L_33)
.L_33:
        /*00d0*/ 	.word	0x00000000
        /*00d4*/ 	.short	0x000e
        /*00d6*/ 	.short	0x004c
        /*00d8*/ 	.byte	0x00, 0xf0, 0x11, 0x00


	//----- nvinfo : EIATTR_KPARAM_INFO
	.align		4
.L_34:
        /*00dc*/ 	.byte	0x04, 0x17
        /*00de*/ 	.short	(.L_36 - .L_35)
.L_35:
        /*00e0*/ 	.word	0x00000000
        /*00e4*/ 	.short	0x000d
        /*00e6*/ 	.short	0x0048
        /*00e8*/ 	.byte	0x00, 0xf0, 0x11, 0x00


	//----- nvinfo : EIATTR_KPARAM_INFO
	.align		4
.L_36:
        /*00ec*/ 	.byte	0x04, 0x17
        /*00ee*/ 	.short	(.L_38 - .L_37)
.L_37:
        /*00f0*/ 	.word	0x00000000
        /*00f4*/ 	.short	0x000c
        /*00f6*/ 	.short	0x0044
        /*00f8*/ 	.byte	0x00, 0xf0, 0x11, 0x00


	//----- nvinfo : EIATTR_KPARAM_INFO
	.align		4
.L_38:
        /*00fc*/ 	.byte	0x04, 0x17
        /*00fe*/ 	.short	(.L_40 - .L_39)
.L_39:
        /*0100*/ 	.word	0x00000000
        /*0104*/ 	.short	0x000b
        /*0106*/ 	.short	0x0040
        /*0108*/ 	.byte	0x00, 0xf0, 0x11, 0x00


	//----- nvinfo : EIATTR_KPARAM_INFO
	.align		4
.L_40:
        /*010c*/ 	.byte	0x04, 0x17
        /*010e*/ 	.short	(.L_42 - .L_41)
.L_41:
        /*0110*/ 	.word	0x00000000
        /*0114*/ 	.short	0x000a
        /*0116*/ 	.short	0x003c
        /*0118*/ 	.byte	0x00, 0xf0, 0x11, 0x00


	//----- nvinfo : EIATTR_KPARAM_INFO
	.align		4
.L_42:
        /*011c*/ 	.byte	0x04, 0x17
        /*011e*/ 	.short	(.L_44 - .L_43)
.L_43:
        /*0120*/ 	.word	0x00000000
        /*0124*/ 	.short	0x0009
        /*0126*/ 	.short	0x0038
        /*0128*/ 	.byte	0x00, 0xf0, 0x11, 0x00


	//----- nvinfo : EIATTR_KPARAM_INFO
	.align		4
.L_44:
        /*012c*/ 	.byte	0x04, 0x17
        /*012e*/ 	.short	(.L_46 - .L_45)
.L_45:
        /*0130*/ 	.word	0x00000000
        /*0134*/ 	.short	0x0008
        /*0136*/ 	.short	0x0034
        /*0138*/ 	.byte	0x00, 0xf0, 0x11, 0x00


	//----- nvinfo : EIATTR_KPARAM_INFO
	.align		4
.L_46:
        /*013c*/ 	.byte	0x04, 0x17
        /*013e*/ 	.short	(.L_48 - .L_47)
.L_47:
        /*0140*/ 	.word	0x00000000
        /*0144*/ 	.short	0x0007
        /*0146*/ 	.short	0x0030
        /*0148*/ 	.byte	0x00, 0xf0, 0x11, 0x00


	//----- nvinfo : EIATTR_KPARAM_INFO
	.align		4
.L_48:
        /*014c*/ 	.byte	0x04, 0x17
        /*014e*/ 	.short	(.L_50 - .L_49)
.L_49:
        /*0150*/ 	.word	0x00000000
        /*0154*/ 	.short	0x0006
        /*0156*/ 	.short	0x002c
        /*0158*/ 	.byte	0x00, 0xf0, 0x11, 0x00


	//----- nvinfo : EIATTR_KPARAM_INFO
	.align		4
.L_50:
        /*015c*/ 	.byte	0x04, 0x17
        /*015e*/ 	.short	(.L_52 - .L_51)
.L_51:
        /*0160*/ 	.word	0x00000000
        /*0164*/ 	.short	0x0005
        /*0166*/ 	.short	0x0028
        /*0168*/ 	.byte	0x00, 0xf0, 0x11, 0x00


	//----- nvinfo : EIATTR_KPARAM_INFO
	.align		4
.L_52:
        /*016c*/ 	.byte	0x04, 0x17
        /*016e*/ 	.short	(.L_54 - .L_53)
.L_53:
        /*0170*/ 	.word	0x00000000
        /*0174*/ 	.short	0x0004
        /*0176*/ 	.short	0x0020
        /*0178*/ 	.byte	0x00, 0xf4, 0x21, 0x00


	//----- nvinfo : EIATTR_KPARAM_INFO
	.align		4
.L_54:
        /*017c*/ 	.byte	0x04, 0x17
        /*017e*/ 	.short	(.L_56 - .L_55)
.L_55:
        /*0180*/ 	.word	0x00000000
        /*0184*/ 	.short	0x0003
        /*0186*/ 	.short	0x0018
        /*0188*/ 	.byte	0x00, 0xf4, 0x21, 0x00


	//----- nvinfo : EIATTR_KPARAM_INFO
	.align		4
.L_56:
        /*018c*/ 	.byte	0x04, 0x17
        /*018e*/ 	.short	(.L_58 - .L_57)
.L_57:
        /*0190*/ 	.word	0x00000000
        /*0194*/ 	.short	0x0002
        /*0196*/ 	.short	0x0010
        /*0198*/ 	.byte	0x00, 0xf4, 0x21, 0x00


	//----- nvinfo : EIATTR_KPARAM_INFO
	.align		4
.L_58:
        /*019c*/ 	.byte	0x04, 0x17
        /*019e*/ 	.short	(.L_60 - .L_59)
.L_59:
        /*01a0*/ 	.word	0x00000000
        /*01a4*/ 	.short	0x0001
        /*01a6*/ 	.short	0x0008
        /*01a8*/ 	.byte	0x00, 0xf4, 0x21, 0x00


	//----- nvinfo : EIATTR_KPARAM_INFO
	.align		4
.L_60:
        /*01ac*/ 	.byte	0x04, 0x17
        /*01ae*/ 	.short	(.L_62 - .L_61)
.L_61:
        /*01b0*/ 	.word	0x00000000
        /*01b4*/ 	.short	0x0000
        /*01b6*/ 	.short	0x0000
        /*01b8*/ 	.byte	0x00, 0xf4, 0x21, 0x00


	//----- nvinfo : EIATTR_MAXREG_COUNT
	.align		4
.L_62:
        /*01bc*/ 	.byte	0x03, 0x1b
        /*01be*/ 	.short	0x00ff


	//----- nvinfo : EIATTR_NUM_BARRIERS
	.align		4
        /*01c0*/ 	.byte	0x02, 0x4c
        /*01c2*/ 	.byte	0x01
	.zero		1


	//----- nvinfo : EIATTR_ANNOTATIONS
	.align		4
        /*01c4*/ 	.byte	0x04, 0x55
        /*01c6*/ 	.short	(.L_64 - .L_63)


	//   ....[0]....
.L_63:
        /*01c8*/ 	.word	0x00000001
        /*01cc*/ 	.byte	0x80, 0x2d, 0x00, 0x00, 0x01, 0x00, 0x00, 0x00, 0x90, 0x2d, 0x00, 0x00, 0x01, 0x00, 0x00, 0x00
        /* <DEDUP_REMOVED lines=71> */
        /*064c*/ 	.byte	0x30, 0x87, 0x00, 0x00, 0x01, 0x00, 0x00, 0x00, 0x40, 0x87, 0x00, 0x00


	//----- nvinfo : EIATTR_MERCURY_ISA_VERSION
	.align		4
.L_64:
        /*0658*/ 	.byte	0x03, 0x5f
        /*065a*/ 	.short	0x0000


	//----- nvinfo : EIATTR_COOP_GROUP_MASK_REGIDS
	.align		4
        /*065c*/ 	.byte	0x04, 0x29
        /*065e*/ 	.short	(.L_66 - .L_65)


	//   ....[0]....
.L_65:
        /*0660*/ 	.word	0xffffffff


	//   ....[1]....
        /*0664*/ 	.word	0xffffffff


	//   ....[2]....
        /*0668*/ 	.word	0xffffffff


	//   ....[3]....
        /*066c*/ 	.word	0xffffffff


	//   ....[4]....
        /*0670*/ 	.word	0xffffffff


	//   ....[5]....
        /*0674*/ 	.word	0xffffffff


	//   ....[6]....
        /*0678*/ 	.word	0xffffffff


	//   ....[7]....
        /*067c*/ 	.word	0xffffffff


	//   ....[8]....
        /*0680*/ 	.word	0xffffffff


	//   ....[9]....
        /*0684*/ 	.word	0xffffffff


	//   ....[10]....
        /*0688*/ 	.word	0xffffffff


	//   ....[11]....
        /*068c*/ 	.word	0xffffffff


	//   ....[12]....
        /*0690*/ 	.word	0xffffffff


	//   ....[13]....
        /*0694*/ 	.word	0xffffffff


	//   ....[14]....
        /*0698*/ 	.word	0xffffffff


	//   ....[15]....
        /*069c*/ 	.word	0xffffffff


	//----- nvinfo : EIATTR_COOP_GROUP_INSTR_OFFSETS
	.align		4
.L_66:
        /*06a0*/ 	.byte	0x04, 0x28
        /*06a2*/ 	.short	(.L_68 - .L_67)


	//   ....[0]....
.L_67:
        /*06a4*/ 	.word	0x00006780


	//   ....[1]....
        /*06a8*/ 	.word	0x00006800


	//   ....[2]....
        /*06ac*/ 	.word	0x000068c0


	//   ....[3]....
        /*06b0*/ 	.word	0x000069d0


	//   ....[4]....
        /*06b4*/ 	.word	0x00006a00


	//   ....[5]....
        /*06b8*/ 	.word	0x00006b60


	//   ....[6]....
        /*06bc*/ 	.word	0x00006b80


	//   ....[7]....
        /*06c0*/ 	.word	0x00006c60


	//   ....[8]....
        /*06c4*/ 	.word	0x00007fa0


	//   ....[9]....
        /*06c8*/ 	.word	0x00007fc0


	//   ....[10]....
        /*06cc*/ 	.word	0x00007fd0


	//   ....[11]....
        /*06d0*/ 	.word	0x00007fe0


	//   ....[12]....
        /*06d4*/ 	.word	0x00008070


	//   ....[13]....
        /*06d8*/ 	.word	0x000080a0


	//   ....[14]....
        /*06dc*/ 	.word	0x000081a0


	//   ....[15]....
        /*06e0*/ 	.word	0x000081b0


	//----- nvinfo : EIATTR_EXIT_INSTR_OFFSETS
	.align		4
.L_68:
        /*06e4*/ 	.byte	0x04, 0x1c
        /*06e6*/ 	.short	(.L_70 - .L_69)


	//   ....[0]....
.L_69:
        /*06e8*/ 	.word	0x0000dc50


	//----- nvinfo : EIATTR_REQNTID
	.align		4
.L_70:
        /*06ec*/ 	.byte	0x04, 0x10
        /*06ee*/ 	.short	(.L_72 - .L_71)
.L_71:
        /*06f0*/ 	.word	0x00000080
        /*06f4*/ 	.word	0x00000001
        /*06f8*/ 	.word	0x00000001
.L_72:


//--------------------- .nv.callgraph             --------------------------
	.section	.nv.callgraph,"",@"SHT_CUDA_CALLGRAPH"
	.align	4
	.sectionentsize	8
	.align		4
        /*0000*/ 	.word	0x00000000
	.align		4
        /*0004*/ 	.word	0xffffffff
	.align		4
        /*0008*/ 	.word	0x00000000
	.align		4
        /*000c*/ 	.word	0xfffffffe
	.align		4
        /*0010*/ 	.word	0x00000000
	.align		4
        /*0014*/ 	.word	0xfffffffd
	.align		4
        /*0018*/ 	.word	0x00000000
	.align		4
        /*001c*/ 	.word	0xfffffffc


//--------------------- .nv.rel.action            --------------------------
	.section	.nv.rel.action,"",@"SHT_CUDA_RELOCINFO"
	.align	8
	.sectionentsize	8
        /*0000*/ 	.byte	0x73, 0x00, 0x00, 0x00, 0x00, 0x00, 0x00, 0x00, 0x00, 0x00, 0x00, 0x11, 0x25, 0x00, 0x05, 0x36


//--------------------- .nv.constant4             --------------------------
	.section	.nv.constant4,"a",@progbits
	.align	8
	.align		8
.nv.constant4:
        /*0000*/ 	.dword	_$_str


//--------------------- .nv.constant0.attn_fwd    --------------------------
	.section	.nv.constant0.attn_fwd,"a",@progbits
	.sectionflags	@""
	.align	4
.nv.constant0.attn_fwd:
	.zero		488


//--------------------- .text.attn_fwd            --------------------------
	.section	.text.attn_fwd,"ax",@progbits
	.sectioninfo	@"SHI_REGISTERS=255"
	.align	128
        .global         attn_fwd
        .type           attn_fwd,@function
        .size           attn_fwd,(.L_x_3 - attn_fwd)
        .other          attn_fwd,@"STO_CUDA_ENTRY STV_DEFAULT"
attn_fwd:
.text.attn_fwd:
[----:B------:R-:W-:Y:S02]  /*0000*/  MOV R1, c[0x0][0x28] ;  /* 0x00000a0000017a02 */ /* 0x000fe40000000f00 */
[----:B------:R-:W0:Y:S01]  /*0010*/  S2R R0, SR_CTAID.X ;  /* 0x0000000000007919 */ /* 0x000e220000002500 */
[----:B------:R-:W-:Y:S01]  /*0020*/  MOV R223, c[0x0][0x198] ;  /* 0x0000660000df7a02 */ /* 0x000fe20000000f00 */
[----:B------:R-:W-:Y:S01]  /*0030*/  ULDC.64 UR6, c[0x0][0x118] ;  /* 0x0000460000067ab9 */ /* 0x000fe20000000a00 */
[----:B------:R-:W-:Y:S01]  /*0040*/  IADD3 R1, R1, -0x208, RZ ;  /* 0xfffffdf801017810 */ /* 0x000fe20007ffe0ff */
[----:B------:R-:W1:Y:S01]  /*0050*/  S2R R248, SR_TID.X ;  /* 0x0000000000f87919 */ /* 0x000e620000002100 */
[----:B------:R-:W-:-:S03]  /*0060*/  SHF.L.U32 R5, R223, 0x3, RZ ;  /* 0x00000003df057819 */ /* 0x000fc600000006ff */
[----:B------:R-:W2:Y:S01]  /*0070*/  S2R R250, SR_CTAID.Y ;  /* 0x0000000000fa7919 */ /* 0x000ea20000002600 */
[----:B0-----:R-:W-:Y:S01]  /*0080*/  SHF.L.U32 R0, R0, 0x7, RZ ;  /* 0x0000000700007819 */ /* 0x001fe200000006ff */
[C---:B------:R-:W-:Y:S01]  /*0090*/  IMAD R19, R223.reuse, 0x48, RZ ;  /* 0x00000048df137824 */ /* 0x040fe200078e02ff */
[C---:B------:R-:W-:Y:S02]  /*00a0*/  SHF.L.U32 R15, R223.reuse, 0x6, RZ ;  /* 0x00000006df0f7819 */ /* 0x040fe400000006ff */
[----:B-1----:R-:W-:Y:S01]  /*00b0*/  LOP3.LUT R3, R0, 0x7f, R248, 0xf8, !PT ;  /* 0x0000007f00037812 */ /* 0x002fe200078ef8f8 */
[C---:B------:R-:W-:Y:S01]  /*00c0*/  IMAD R17, R223.reuse, 0x24, RZ ;  /* 0x00000024df117824 */ /* 0x040fe200078e02ff */
[C---:B------:R-:W-:Y:S01]  /*00d0*/  SHF.L.U32 R7, R223.reuse, 0x4, RZ ;  /* 0x00000004df077819 */ /* 0x040fe200000006ff */
[----:B--2---:R-:W-:Y:S01]  /*00e0*/  IMAD R2, R250, c[0x0][0x190], RZ ;  /* 0x00006400fa027a24 */ /* 0x004fe200078e02ff */
[----:B------:R-:W-:Y:S01]  /*00f0*/  SHF.L.U32 R11, R223, 0x5, RZ ;  /* 0x00000005df0b7819 */ /* 0x000fe200000006ff */
[----:B------:R-:W-:-:S03]  /*0100*/  IMAD R3, R3, c[0x0][0x194], RZ ;  /* 0x0000650003037a24 */ /* 0x000fc600078e02ff */
[C---:B------:R-:W-:Y:S01]  /*0110*/  SHF.L.U32 R8, R2.reuse, 0x1, RZ ;  /* 0x0000000102087819 */ /* 0x040fe200000006ff */
[----:B------:R-:W-:Y:S01]  /*0120*/  IMAD.HI R2, R2, 0x2, RZ ;  /* 0x0000000202027827 */ /* 0x000fe200078e02ff */
[----:B------:R-:W-:-:S03]  /*0130*/  SHF.L.U32 R9, R3, 0x1, RZ ;  /* 0x0000000103097819 */ /* 0x000fc600000006ff */
[----:B------:R-:W-:Y:S01]  /*0140*/  IMAD.HI R3, R3, 0x2, RZ ;  /* 0x0000000203037827 */ /* 0x000fe200078e02ff */
[----:B------:R-:W-:-:S04]  /*0150*/  IADD3 R8, P0, P1, R9, c[0x0][0x160], R8 ;  /* 0x0000580009087a10 */ /* 0x000fc8000791e008 */
[----:B------:R-:W-:Y:S02]  /*0160*/  IADD3.X R9, R3, c[0x0][0x164], R2, P0, P1 ;  /* 0x0000590003097a10 */ /* 0x000fe400007e2402 */
[CC--:B------:R-:W-:Y:S02]  /*0170*/  LEA R2, P0, R223.reuse, R8.reuse, 0x4 ;  /* 0x00000008df027211 */ /* 0x0c0fe400078020ff */
[-C--:B------:R-:W-:Y:S02]  /*0180*/  LEA R14, P2, R223, R8.reuse, 0x7 ;  /* 0x00000008df0e7211 */ /* 0x080fe400078438ff */
[-C--:B------:R-:W-:Y:S02]  /*0190*/  LEA.HI.X.SX32 R3, R5, R9.reuse, 0x1, P0 ;  /* 0x0000000905037211 */ /* 0x080fe400000f0eff */
[CC--:B------:R-:W-:Y:S01]  /*01a0*/  LEA R4, P1, R223.reuse, R8.reuse, 0x5 ;  /* 0x00000008df047211 */ /* 0x0c0fe200078228ff */
[C---:B------:R-:W-:Y:S01]  /*01b0*/  IMAD R13, R223.reuse, 0x12, RZ ;  /* 0x00000012df0d7824 */ /* 0x040fe200078e02ff */
[----:B------:R-:W-:Y:S01]  /*01c0*/  LEA R10, P0, R223, R8, 0x6 ;  /* 0x00000008df0a7211 */ /* 0x000fe200078030ff */
[----:B------:R0:W2:Y:S01]  /*01d0*/  LDG.E.U16 R240, [R2.64] ;  /* 0x0000000602f07981 */ /* 0x0000a2000c1e1500 */
[-C--:B------:R-:W-:Y:S01]  /*01e0*/  LEA.HI.X.SX32 R15, R15, R9.reuse, 0x1, P2 ;  /* 0x000000090f0f7211 */ /* 0x080fe200010f0eff */
[----:B------:R-:W-:Y:S01]  /*01f0*/  IMAD R21, R223, 0x90, RZ ;  /* 0x00000090df157824 */ /* 0x000fe200078e02ff */
[----:B------:R-:W-:-:S02]  /*0200*/  LEA.HI.X.SX32 R5, R7, R9, 0x1, P1 ;  /* 0x0000000907057211 */ /* 0x000fc400008f0eff */
[-C--:B------:R-:W-:Y:S01]  /*0210*/  IADD3 R12, P1, R17, R8.reuse, RZ ;  /* 0x00000008110c7210 */ /* 0x080fe20007f3e0ff */
[----:B------:R-:W-:Y:S01]  /*0220*/  IMAD R7, R223, 0x9, RZ ;  /* 0x00000009df077824 */ /* 0x000fe200078e02ff */
[-C--:B------:R-:W-:Y:S01]  /*0230*/  LEA.HI.X.SX32 R11, R11, R9.reuse, 0x1, P0 ;  /* 0x000000090b0b7211 */ /* 0x080fe200000f0eff */
[----:B------:R-:W-:Y:S01]  /*0240*/  IMAD R23, R223, 0x28, RZ ;  /* 0x00000028df177824 */ /* 0x000fe200078e02ff */
[-C--:B0-----:R-:W-:Y:S01]  /*0250*/  IADD3 R2, P2, R19, R8.reuse, RZ ;  /* 0x0000000813027210 */ /* 0x081fe20007f5e0ff */
[----:B------:R0:W3:Y:S01]  /*0260*/  LDG.E.U16 R241, [R4.64] ;  /* 0x0000000604f17981 */ /* 0x0000e2000c1e1500 */
[-C--:B------:R-:W-:Y:S02]  /*0270*/  IADD3 R6, P0, R13, R8.reuse, RZ ;  /* 0x000000080d067210 */ /* 0x080fe40007f1e0ff */
[-C--:B------:R-:W-:Y:S01]  /*0280*/  LEA.HI.X.SX32 R3, R17, R9.reuse, 0x1, P2 ;  /* 0x0000000911037211 */ /* 0x080fe200010f0eff */
[----:B------:R-:W-:Y:S01]  /*0290*/  IMAD R17, R223, 0xa, RZ ;  /* 0x0000000adf117824 */ /* 0x000fe200078e02ff */
[-C--:B------:R-:W-:Y:S01]  /*02a0*/  LEA.HI.X.SX32 R13, R13, R9.reuse, 0x1, P1 ;  /* 0x000000090d0d7211 */ /* 0x080fe200008f0eff */
[----:B------:R1:W4:Y:S01]  /*02b0*/  LDG.E.U16 R242, [R10.64] ;  /* 0x000000060af27981 */ /* 0x000322000c1e1500 */
[----:B------:R-:W-:Y:S01]  /*02c0*/  IADD3 R18, P1, R21, R8, RZ ;  /* 0x0000000815127210 */ /* 0x000fe20007f3e0ff */
[----:B------:R-:W-:Y:S01]  /*02d0*/  IMAD R21, R223, 0x14, RZ ;  /* 0x00000014df157824 */ /* 0x000fe200078e02ff */
[-C--:B------:R-:W-:Y:S01]  /*02e0*/  LEA.HI.X.SX32 R7, R7, R9.reuse, 0x1, P0 ;  /* 0x0000000907077211 */ /* 0x080fe200000f0eff */
[----:B------:R-:W-:Y:S01]  /*02f0*/  IMAD R25, R223, 0x50, RZ ;  /* 0x00000050df197824 */ /* 0x000fe200078e02ff */
[----:B0-----:R0:W5:Y:S01]  /*0300*/  LDG.E.U16 R5, [R12.64] ;  /* 0x000000060c057981 */ /* 0x001162000c1e1500 */
[----:B------:R-:W-:-:S03]  /*0310*/  LEA.HI.X.SX32 R19, R19, R9, 0x1, P1 ;  /* 0x0000000913137211 */ /* 0x000fc600008f0eff */
[----:B------:R0:W2:Y:S01]  /*0320*/  LDG.E.U16 R243, [R14.64] ;  /* 0x000000060ef37981 */ /* 0x0000a2000c1e1500 */
[----:B-1----:R-:W-:Y:S02]  /*0330*/  LEA R11, R223, R223, 0x2 ;  /* 0x000000dfdf0b7211 */ /* 0x002fe400078e10ff */
[-C--:B------:R-:W-:Y:S01]  /*0340*/  IADD3 R10, P0, R17, R8.reuse, RZ ;  /* 0x00000008110a7210 */ /* 0x080fe20007f1e0ff */
[----:B------:R1:W2:Y:S01]  /*0350*/  LDG.E.U16 R244, [R18.64] ;  /* 0x0000000612f47981 */ /* 0x0002a2000c1e1500 */
[-C--:B0-----:R-:W-:Y:S02]  /*0360*/  IADD3 R12, P1, R21, R8.reuse, RZ ;  /* 0x00000008150c7210 */ /* 0x081fe40007f3e0ff */
[-C--:B------:R-:W-:Y:S01]  /*0370*/  LEA.HI.X.SX32 R11, R11, R9.reuse, 0x1, P0 ;  /* 0x000000090b0b7211 */ /* 0x080fe200000f0eff */
[----:B------:R0:W2:Y:S01]  /*0380*/  LDG.E.U16 R3, [R2.64] ;  /* 0x0000000602037981 */ /* 0x0000a2000c1e1500 */
[-C--:B------:R-:W-:Y:S02]  /*0390*/  IADD3 R14, P2, R23, R8.reuse, RZ ;  /* 0x00000008170e7210 */ /* 0x080fe40007f5e0ff */
[----:B------:R-:W-:Y:S01]  /*03a0*/  IADD3 R16, P0, R25, R8, RZ ;  /* 0x0000000819107210 */ /* 0x000fe20007f1e0ff */
[----:B------:R0:W2:Y:S01]  /*03b0*/  LDG.E.U16 R7, [R6.64] ;  /* 0x0000000606077981 */ /* 0x0000a2000c1e1500 */
[-C--:B------:R-:W-:Y:S01]  /*03c0*/  LEA.HI.X.SX32 R13, R17, R9.reuse, 0x1, P1 ;  /* 0x00000009110d7211 */ /* 0x080fe200008f0eff */
[----:B-1----:R-:W-:Y:S01]  /*03d0*/  IMAD R18, R223, 0xb0, RZ ;  /* 0x000000b0df127824 */ /* 0x002fe200078e02ff */
[-C--:B------:R-:W-:Y:S01]  /*03e0*/  LEA.HI.X.SX32 R15, R21, R9.reuse, 0x1, P2 ;  /* 0x00000009150f7211 */ /* 0x080fe200010f0eff */
[----:B------:R-:W-:Y:S01]  /*03f0*/  IMAD R20, R223, 0xe0, RZ ;  /* 0x000000e0df147824 */ /* 0x000fe200078e02ff */
[----:B------:R-:W-:Y:S01]  /*0400*/  LEA.HI.X.SX32 R17, R23, R9, 0x1, P0 ;  /* 0x0000000917117211 */ /* 0x000fe200000f0eff */
[----:B0-----:R0:W2:Y:S01]  /*0410*/  LDG.E.U16 R2, [R10.64] ;  /* 0x000000060a027981 */ /* 0x0010a2000c1e1500 */
[----:B------:R-:W-:-:S02]  /*0420*/  IMAD R23, R223, 0xa0, RZ ;  /* 0x000000a0df177824 */ /* 0x000fc400078e02ff */
[C---:B------:R-:W-:Y:S01]  /*0430*/  IMAD R22, R223.reuse, 0xf0, RZ ;  /* 0x000000f0df167824 */ /* 0x040fe200078e02ff */
[----:B------:R1:W2:Y:S01]  /*0440*/  LDG.E.U16 R6, [R12.64] ;  /* 0x000000060c067981 */ /* 0x0002a2000c1e1500 */
[C---:B------:R-:W-:Y:S02]  /*0450*/  IMAD R19, R223.reuse, 0x30, RZ ;  /* 0x00000030df137824 */ /* 0x040fe400078e02ff */
[C---:B------:R-:W-:Y:S01]  /*0460*/  IMAD R112, R223.reuse, 0x58, RZ ;  /* 0x00000058df707824 */ /* 0x040fe200078e02ff */
[----:B------:R1:W2:Y:S01]  /*0470*/  LDG.E.U16 R4, [R14.64] ;  /* 0x000000060e047981 */ /* 0x0002a2000c1e1500 */
[----:B0-----:R-:W-:Y:S01]  /*0480*/  IMAD R11, R223, 0xc0, RZ ;  /* 0x000000c0df0b7824 */ /* 0x001fe200078e02ff */
[-C--:B------:R-:W-:Y:S01]  /*0490*/  IADD3 R10, P6, R23, R8.reuse, RZ ;  /* 0x00000008170a7210 */ /* 0x080fe20007fde0ff */
[C---:B------:R-:W-:Y:S01]  /*04a0*/  IMAD R31, R223.reuse, 0x60, RZ ;  /* 0x00000060df1f7824 */ /* 0x040fe200078e02ff */
[----:B------:R0:W2:Y:S01]  /*04b0*/  LDG.E.U16 R245, [R16.64] ;  /* 0x0000000610f57981 */ /* 0x0000a2000c1e1500 */
[C---:B-1----:R-:W-:Y:S01]  /*04c0*/  IMAD R13, R223.reuse, 0xd0, RZ ;  /* 0x000000d0df0d7824 */ /* 0x042fe200078e02ff */
[-C--:B------:R-:W-:Y:S01]  /*04d0*/  IADD3 R12, P0, R18, R8.reuse, RZ ;  /* 0x00000008120c7210 */ /* 0x080fe20007f1e0ff */
[C---:B------:R-:W-:Y:S01]  /*04e0*/  IMAD R110, R223.reuse, 0x18, RZ ;  /* 0x00000018df6e7824 */ /* 0x040fe200078e02ff */
[-C--:B------:R-:W-:Y:S01]  /*04f0*/  IADD3 R18, P2, R20, R8.reuse, RZ ;  /* 0x0000000814127210 */ /* 0x080fe20007f5e0ff */
[----:B------:R-:W-:Y:S01]  /*0500*/  IMAD R15, R223, 0x82, RZ ;  /* 0x00000082df0f7824 */ /* 0x000fe200078e02ff */
[-C--:B------:R-:W-:Y:S01]  /*0510*/  IADD3 R14, P1, R11, R8.reuse, RZ ;  /* 0x000000080b0e7210 */ /* 0x080fe20007f3e0ff */
[C---:B------:R-:W-:Y:S01]  /*0520*/  IMAD R45, R223.reuse, 0x70, RZ ;  /* 0x00000070df2d7824 */ /* 0x040fe200078e02ff */
[-C--:B------:R-:W-:Y:S01]  /*0530*/  IADD3 R20, P5, R22, R8.reuse, RZ ;  /* 0x0000000816147210 */ /* 0x080fe20007fbe0ff */
[----:B------:R-:W-:Y:S01]  /*0540*/  IMAD R41, R223, 0x68, RZ ;  /* 0x00000068df297824 */ /* 0x000fe200078e02ff */
[-C--:B0-----:R-:W-:Y:S01]  /*0550*/  IADD3 R16, P3, R13, R8.reuse, RZ ;  /* 0x000000080d107210 */ /* 0x081fe20007f7e0ff */
[----:B------:R-:W-:Y:S01]  /*0560*/  IMAD R17, R223, 0x92, RZ ;  /* 0x00000092df117824 */ /* 0x000fe200078e02ff */
[----:B------:R-:W-:Y:S01]  /*0570*/  IADD3 R22, P4, R19, R8, RZ ;  /* 0x0000000813167210 */ /* 0x000fe20007f9e0ff */
[C---:B------:R-:W-:Y:S01]  /*0580*/  IMAD R33, R223.reuse, 0xa2, RZ ;  /* 0x000000a2df217824 */ /* 0x040fe200078e02ff */
[-C--:B------:R-:W-:Y:S01]  /*0590*/  LEA.HI.X.SX32 R13, R112, R9.reuse, 0x1, P0 ;  /* 0x00000009700d7211 */ /* 0x080fe200000f0eff */
[----:B------:R-:W-:Y:S01]  /*05a0*/  IMAD R21, R223, 0x38, RZ ;  /* 0x00000038df157824 */ /* 0x000fe200078e02ff */
[----:B------:R-:W-:-:S02]  /*05b0*/  LEA.HI.X.SX32 R11, R25, R9, 0x1, P6 ;  /* 0x00000009190b7211 */ /* 0x000fc400030f0eff */
[-C--:B------:R-:W-:Y:S01]  /*05c0*/  IADD3 R26, P0, R15, R8.reuse, RZ ;  /* 0x000000080f1a7210 */ /* 0x080fe20007f1e0ff */
[----:B------:R-:W-:Y:S01]  /*05d0*/  IMAD R114, R223, 0x78, RZ ;  /* 0x00000078df727824 */ /* 0x000fe200078e02ff */
[-C--:B------:R-:W-:Y:S01]  /*05e0*/  IADD3 R24, P6, R31, R8.reuse, RZ ;  /* 0x000000081f187210 */ /* 0x080fe20007fde0ff */
[----:B------:R-:W-:Y:S01]  /*05f0*/  IMAD R40, R223, 0xd2, RZ ;  /* 0x000000d2df287824 */ /* 0x000fe200078e02ff */
[-C--:B------:R-:W-:Y:S01]  /*0600*/  LEA.HI.X.SX32 R15, R31, R9.reuse, 0x1, P1 ;  /* 0x000000091f0f7211 */ /* 0x080fe200008f0eff */
[C---:B------:R-:W-:Y:S01]  /*0610*/  IMAD R27, R223.reuse, 0x41, RZ ;  /* 0x00000041df1b7824 */ /* 0x040fe200078e02ff */
[-C--:B------:R-:W-:Y:S01]  /*0620*/  LEA.HI.X.SX32 R23, R110, R9.reuse, 0x1, P4 ;  /* 0x000000096e177211 */ /* 0x080fe200020f0eff */
[----:B------:R-:W-:Y:S01]  /*0630*/  IMAD R42, R223, 0xe2, RZ ;  /* 0x000000e2df2a7824 */ /* 0x000fe200078e02ff */
[-C--:B------:R-:W-:Y:S01]  /*0640*/  IADD3 R32, P1, R45, R8.reuse, RZ ;  /* 0x000000082d207210 */ /* 0x080fe20007f3e0ff */
[----:B------:R-:W-:Y:S01]  /*0650*/  IMAD R29, R223, 0x49, RZ ;  /* 0x00000049df1d7824 */ /* 0x000fe200078e02ff */
[-C--:B------:R-:W-:Y:S01]  /*0660*/  IADD3 R28, P4, R17, R8.reuse, RZ ;  /* 0x00000008111c7210 */ /* 0x080fe20007f9e0ff */
[----:B------:R-:W-:Y:S01]  /*0670*/  IMAD R44, R223, 0xf2, RZ ;  /* 0x000000f2df2c7824 */ /* 0x000fe200078e02ff */
[-C--:B------:R-:W-:Y:S01]  /*0680*/  LEA.HI.X.SX32 R17, R41, R9.reuse, 0x1, P3 ;  /* 0x0000000929117211 */ /* 0x080fe200018f0eff */
[----:B------:R-:W-:Y:S01]  /*0690*/  IMAD R43, R223, 0x69, RZ ;  /* 0x00000069df2b7824 */ /* 0x000fe200078e02ff */
        /* <DEDUP_REMOVED lines=9> */
[C---:B------:R-:W-:Y:S01]  /*0730*/  IMAD R57, R223.reuse, 0x19, RZ ;  /* 0x00000019df397824 */ /* 0x040fe200078e02ff */
[-C--:B------:R-:W-:Y:S01]  /*0740*/  IADD3 R40, P2, R40, R8.reuse, RZ ;  /* 0x0000000828287210 */ /* 0x080fe20007f5e0ff */
[C---:B------:R-:W-:Y:S01]  /*0750*/  IMAD R59, R223.reuse, 0x21, RZ ;  /* 0x00000021df3b7824 */ /* 0x040fe200078e02ff */
[-C--:B------:R-:W-:Y:S01]  /*0760*/  LEA.HI.X.SX32 R21, R114, R9.reuse, 0x1, P5 ;  /* 0x0000000972157211 */ /* 0x080fe200028f0eff */
[C---:B------:R-:W-:Y:S01]  /*0770*/  IMAD R77, R223.reuse, 0x62, RZ ;  /* 0x00000062df4d7824 */ /* 0x040fe200078e02ff */
[-C--:B------:R-:W-:Y:S01]  /*0780*/  IADD3 R42, P5, R42, R8.reuse, RZ ;  /* 0x000000082a2a7210 */ /* 0x080fe20007fbe0ff */
[----:B------:R-:W-:Y:S01]  /*0790*/  IMAD R81, R223, 0x72, RZ ;  /* 0x00000072df517824 */ /* 0x000fe200078e02ff */
[-C--:B------:R-:W-:Y:S01]  /*07a0*/  LEA.HI.X.SX32 R27, R27, R9.reuse, 0x1, P0 ;  /* 0x000000091b1b7211 */ /* 0x080fe200000f0eff */
[C---:B------:R-:W-:Y:S01]  /*07b0*/  IMAD R93, R223.reuse, 0x22, RZ ;  /* 0x00000022df5d7824 */ /* 0x040fe200078e02ff */
[-C--:B------:R-:W-:Y:S01]  /*07c0*/  IADD3 R44, P0, R44, R8.reuse, RZ ;  /* 0x000000082c2c7210 */ /* 0x080fe20007f1e0ff */
[----:B------:R-:W-:Y:S01]  /*07d0*/  IMAD R63, R223, 0x31, RZ ;  /* 0x00000031df3f7824 */ /* 0x000fe200078e02ff */
[-C--:B------:R-:W-:Y:S01]  /*07e0*/  LEA.HI.X.SX32 R29, R29, R9.reuse, 0x1, P4 ;  /* 0x000000091d1d7211 */ /* 0x080fe200020f0eff */
[----:B------:R-:W-:Y:S01]  /*07f0*/  IMAD R65, R223, 0x39, RZ ;  /* 0x00000039df417824 */ /* 0x000fe200078e02ff */
[-C--:B------:R-:W-:Y:S01]  /*0800*/  IADD3 R46, P4, R41, R8.reuse, RZ ;  /* 0x00000008292e7210 */ /* 0x080fe20007f9e0ff */
[----:B------:R-:W-:Y:S01]  /*0810*/  IMAD R71, R223, 0x1a, RZ ;  /* 0x0000001adf477824 */ /* 0x000fe200078e02ff */
[-C--:B------:R-:W-:Y:S01]  /*0820*/  LEA.HI.X.SX32 R41, R43, R9.reuse, 0x1, P2 ;  /* 0x000000092b297211 */ /* 0x080fe200010f0eff */
[----:B------:R-:W-:Y:S01]  /*0830*/  IMAD R78, R223, 0x34, RZ ;  /* 0x00000034df4e7824 */ /* 0x000fe200078e02ff */
[-C--:B------:R-:W-:Y:S01]  /*0840*/  LEA.HI.X.SX32 R43, R67, R9.reuse, 0x1, P5 ;  /* 0x00000009432b7211 */ /* 0x080fe200028f0eff */
[----:B------:R-:W-:Y:S01]  /*0850*/  IMAD R53, R223, 0x52, RZ ;  /* 0x00000052df357824 */ /* 0x000fe200078e02ff */
[----:B------:R-:W-:Y:S01]  /*0860*/  IADD3 R56, P5, R99, R8, RZ ;  /* 0x0000000863387210 */ /* 0x000fe20007fbe0ff */
[----:B------:R-:W-:Y:S01]  /*0870*/  IMAD R47, R223, 0xd, RZ ;  /* 0x0000000ddf2f7824 */ /* 0x000fe200078e02ff */
[----:B------:R-:W-:-:S02]  /*0880*/  LEA.HI.X.SX32 R45, R69, R9, 0x1, P0 ;  /* 0x00000009452d7211 */ /* 0x000fc400000f0eff */
[C---:B------:R-:W-:Y:S01]  /*0890*/  LEA R55, R223.reuse, R223, 0x4 ;  /* 0x000000dfdf377211 */ /* 0x040fe200078e20ff */
[----:B------:R-:W-:Y:S01]  /*08a0*/  IMAD R76, R223, 0xc4, RZ ;  /* 0x000000c4df4c7824 */ /* 0x000fe200078e02ff */
[-C--:B------:R-:W-:Y:S01]  /*08b0*/  IADD3 R58, P0, R49, R8.reuse, RZ ;  /* 0x00000008313a7210 */ /* 0x080fe20007f1e0ff */
[----:B------:R-:W-:Y:S01]  /*08c0*/  IMAD R61, R223, 0x29, RZ ;  /* 0x00000029df3d7824 */ /* 0x000fe200078e02ff */
[-C--:B------:R-:W-:Y:S01]  /*08d0*/  LEA.HI.X.SX32 R57, R57, R9.reuse, 0x1, P5 ;  /* 0x0000000939397211 */ /* 0x080fe200028f0eff */
[----:B------:R-:W-:Y:S01]  /*08e0*/  IMAD R80, R223, 0xd4, RZ ;  /* 0x000000d4df507824 */ /* 0x000fe200078e02ff */
[-C--:B------:R-:W-:Y:S01]  /*08f0*/  IADD3 R62, P5, R77, R8.reuse, RZ ;  /* 0x000000084d3e7210 */ /* 0x080fe20007fbe0ff */
[----:B------:R-:W-:Y:S01]  /*0900*/  IMAD R82, R223, 0xe4, RZ ;  /* 0x000000e4df527824 */ /* 0x000fe200078e02ff */
[-C--:B------:R-:W-:Y:S02]  /*0910*/  LEA.HI.X.SX32 R59, R59, R9.reuse, 0x1, P0 ;  /* 0x000000093b3b7211 */ /* 0x080fe400000f0eff */
[C---:B------:R-:W-:Y:S01]  /*0920*/  SHF.L.U32 R75, R223.reuse, 0x1, RZ ;  /* 0x00000001df4b7819 */ /* 0x040fe200000006ff */
[----:B------:R-:W-:Y:S01]  /*0930*/  IMAD R143, R223, 0x1c, RZ ;  /* 0x0000001cdf8f7824 */ /* 0x000fe200078e02ff */
[-C--:B------:R-:W-:Y:S01]  /*0940*/  IADD3 R64, P0, R81, R8.reuse, RZ ;  /* 0x0000000851407210 */ /* 0x080fe20007f1e0ff */
[----:B------:R-:W-:Y:S01]  /*0950*/  IMAD R79, R223, 0xb6, RZ ;  /* 0x000000b6df4f7824 */ /* 0x000fe200078e02ff */
[-C--:B------:R-:W-:Y:S01]  /*0960*/  IADD3 R54, P2, R93, R8.reuse, RZ ;  /* 0x000000085d367210 */ /* 0x080fe20007f5e0ff */
[----:B------:R-:W-:Y:S01]  /*0970*/  IMAD R36, R223, 0xb2, RZ ;  /* 0x000000b2df247824 */ /* 0x000fe200078e02ff */
[-C--:B------:R-:W-:Y:S01]  /*0980*/  LEA.HI.X.SX32 R63, R63, R9.reuse, 0x1, P5 ;  /* 0x000000093f3f7211 */ /* 0x080fe200028f0eff */
[----:B------:R-:W-:Y:S01]  /*0990*/  IMAD R155, R223, 0x6a, RZ ;  /* 0x0000006adf9b7824 */ /* 0x000fe200078e02ff */
        /* <DEDUP_REMOVED lines=12> */
[CC--:B------:R-:W-:Y:S01]  /*0a60*/  LEA R74, P5, R223.reuse, R8.reuse, 0x2 ;  /* 0x00000008df4a7211 */ /* 0x0c0fe200078a10ff */
[----:B------:R-:W-:Y:S01]  /*0a70*/  IMAD R147, R223, 0x64, RZ ;  /* 0x00000064df937824 */ /* 0x000fe200078e02ff */
[-C--:B------:R-:W-:Y:S01]  /*0a80*/  LEA.HI.X.SX32 R71, R71, R9.reuse, 0x1, P0 ;  /* 0x0000000947477211 */ /* 0x080fe200000f0eff */
[C---:B------:R-:W-:Y:S01]  /*0a90*/  IMAD R95, R223.reuse, 0x15, RZ ;  /* 0x00000015df5f7824 */ /* 0x040fe200078e02ff */
[-C--:B------:R-:W-:Y:S01]  /*0aa0*/  IADD3 R76, P0, R76, R8.reuse, RZ ;  /* 0x000000084c4c7210 */ /* 0x080fe20007f1e0ff */
[----:B------:R-:W-:Y:S01]  /*0ab0*/  IMAD R51, R223, 0xf4, RZ ;  /* 0x000000f4df337824 */ /* 0x000fe200078e02ff */
[-C--:B------:R-:W-:Y:S01]  /*0ac0*/  LEA.HI.X.SX32 R61, R61, R9.reuse, 0x1, P2 ;  /* 0x000000093d3d7211 */ /* 0x080fe200010f0eff */
[C---:B------:R-:W-:Y:S01]  /*0ad0*/  IMAD R153, R223.reuse, 0x74, RZ ;  /* 0x00000074df997824 */ /* 0x040fe200078e02ff */
[-C--:B------:R-:W-:Y:S01]  /*0ae0*/  LEA.HI.X.SX32 R47, R78, R9.reuse, 0x1, P4 ;  /* 0x000000094e2f7211 */ /* 0x080fe200020f0eff */
[----:B------:R-:W-:Y:S01]  /*0af0*/  IMAD R162, R223, 0x4a, RZ ;  /* 0x0000004adfa27824 */ /* 0x000fe200078e02ff */
[-C--:B------:R-:W-:Y:S01]  /*0b00*/  IADD3 R66, P2, R75, R8.reuse, RZ ;  /* 0x000000084b427210 */ /* 0x080fe20007f5e0ff */
        /* <DEDUP_REMOVED lines=9> */
[-C--:B------:R-:W-:Y:S01]  /*0ba0*/  LEA.HI.X.SX32 R31, R143, R9.reuse, 0x1, P6 ;  /* 0x000000098f1f7211 */ /* 0x080fe200030f0eff */
[----:B------:R-:W-:Y:S01]  /*0bb0*/  IMAD R108, R223, 0xf6, RZ ;  /* 0x000000f6df6c7824 */ /* 0x000fe200078e02ff */
[-C--:B------:R-:W-:Y:S01]  /*0bc0*/  IADD3 R90, P0, R79, R8.reuse, RZ ;  /* 0x000000084f5a7210 */ /* 0x080fe20007f1e0ff */
        /* <DEDUP_REMOVED lines=30> */
[C---:B------:R-:W-:Y:S01]  /*0db0*/  IMAD R217, R223.reuse, 0x76, RZ ;  /* 0x00000076dfd97824 */ /* 0x040fe200078e02ff */
[-C--:B------:R-:W-:Y:S01]  /*0dc0*/  LEA.HI.X.SX32 R51, R162, R9.reuse, 0x1, P6 ;  /* 0x00000009a2337211 */ /* 0x080fe200030f0eff */
[C---:B------:R-:W-:Y:S01]  /*0dd0*/  IMAD R73, R223.reuse, 0x96, RZ ;  /* 0x00000096df497824 */ /* 0x040fe200078e02ff */
[-C--:B------:R-:W-:Y:S01]  /*0de0*/  IADD3 R84, P6, R84, R8.reuse, RZ ;  /* 0x0000000854547210 */ /* 0x080fe20007fde0ff */
[----:B------:R-:W-:Y:S01]  /*0df0*/  IMAD R129, R223, 0x2b, RZ ;  /* 0x0000002bdf817824 */ /* 0x000fe200078e02ff */
[-C--:B------:R-:W-:Y:S01]  /*0e00*/  LEA.HI.X.SX32 R99, R99, R9.reuse, 0x1, P4 ;  /* 0x0000000963637211 */ /* 0x080fe200020f0eff */
        /* <DEDUP_REMOVED lines=11> */
[----:B------:R-:W-:Y:S01]  /*0ec0*/  LEA.HI.X.SX32 R107, R107, R9, 0x1, P5 ;  /* 0x000000096b6b7211 */ /* 0x000fe200028f0eff */
[----:B------:R-:W-:Y:S01]  /*0ed0*/  IMAD R113, R223, 0x2c, RZ ;  /* 0x0000002cdf717824 */ /* 0x000fe200078e02ff */
[-C--:B------:R-:W-:Y:S01]  /*0ee0*/  IADD3 R120, P5, R139, R8.reuse, RZ ;  /* 0x000000088b787210 */ /* 0x080fe20007fbe0ff */
[----:B------:R-:W-:Y:S01]  /*0ef0*/  IMAD R141, R223, 0x54, RZ ;  /* 0x00000054df8d7824 */ /* 0x000fe200078e02ff */
[----:B------:R-:W-:-:S02]  /*0f00*/  IADD3 R38, P1, R38, R8, RZ ;  /* 0x0000000826267210 */ /* 0x000fc40007f3e0ff */
[C---:B------:R-:W-:Y:S01]  /*0f10*/  LEA R119, R223.reuse, R223, 0x1 ;  /* 0x000000dfdf777211 */ /* 0x040fe200078e08ff */
        /* <DEDUP_REMOVED lines=15> */
[CC--:B------:R-:W-:Y:S01]  /*1010*/  LEA.HI.X.SX32 R67, R223.reuse, R9.reuse, 0x1, P2 ;  /* 0x00000009df437211 */ /* 0x0c0fe200010f0eff */
[----:B------:R-:W-:Y:S01]  /*1020*/  IMAD R115, R223, 0xc8, RZ ;  /* 0x000000c8df737824 */ /* 0x000fe200078e02ff */
[-C--:B------:R-:W-:Y:S01]  /*1030*/  IADD3 R128, P6, R207, R8.reuse, RZ ;  /* 0x00000008cf807210 */ /* 0x080fe20007fde0ff */
[C---:B------:R-:W-:Y:S01]  /*1040*/  IMAD R131, R223.reuse, 0x33, RZ ;  /* 0x00000033df837824 */ /* 0x040fe200078e02ff */
[-C--:B------:R-:W-:Y:S01]  /*1050*/  IADD3 R72, P2, R72, R8.reuse, RZ ;  /* 0x0000000848487210 */ /* 0x080fe20007f5e0ff */
[----:B------:R-:W-:Y:S01]  /*1060*/  IMAD R172, R223, 0x3c, RZ ;  /* 0x0000003cdfac7824 */ /* 0x000fe200078e02ff */
[-C--:B------:R-:W-:Y:S01]  /*1070*/  LEA.HI.X.SX32 R105, R105, R9.reuse, 0x1, P4 ;  /* 0x0000000969697211 */ /* 0x080fe200020f0eff */
        /* <DEDUP_REMOVED lines=44> */
[C---:B------:R-:W-:Y:S01]  /*1340*/  IMAD R188, R223.reuse, 0xfe, RZ ;  /* 0x000000fedfbc7824 */ /* 0x040fe200078e02ff */
[C---:B------:R-:W-:Y:S01]  /*1350*/  SHF.L.U32 R145, R223.reuse, 0x2, RZ ;  /* 0x00000002df917819 */ /* 0x040fe200000006ff */
[----:B------:R-:W-:Y:S01]  /*1360*/  IMAD R177, R223, 0x4d, RZ ;  /* 0x0000004ddfb17824 */ /* 0x000fe200078e02ff */
[----:B------:R-:W-:Y:S01]  /*1370*/  LEA.HI.X.SX32 R97, R97, R9, 0x1, P3 ;  /* 0x0000000961617211 */ /* 0x000fe200018f0eff */
[----:B------:R-:W-:Y:S01]  /*1380*/  IMAD R197, R223, 0x75, RZ ;  /* 0x00000075dfc57824 */ /* 0x000fe200078e02ff */
[----:B------:R-:W-:-:S02]  /*1390*/  IADD3 R114, P0, R114, R8, RZ ;  /* 0x0000000872727210 */ /* 0x000fc40007f1e0ff */
[C---:B------:R-:W-:Y:S01]  /*13a0*/  LEA R183, R223.reuse, -R223, 0x4 ;  /* 0x800000dfdfb77211 */ /* 0x040fe200078e20ff */
[----:B------:R-:W-:Y:S01]  /*13b0*/  IMAD R179, R223, 0x55, RZ ;  /* 0x00000055dfb37824 */ /* 0x000fe200078e02ff */
[-C--:B------:R-:W-:Y:S01]  /*13c0*/  IADD3 R130, P4, R211, R8.reuse, RZ ;  /* 0x00000008d3827210 */ /* 0x080fe20007f9e0ff */
[C---:B------:R-:W-:Y:S01]  /*13d0*/  IMAD R192, R223.reuse, 0xda, RZ ;  /* 0x000000dadfc07824 */ /* 0x040fe200078e02ff */
[CC--:B------:R-:W-:Y:S01]  /*13e0*/  LEA R144, P5, R223.reuse, R8.reuse, 0x3 ;  /* 0x00000008df907211 */ /* 0x0c0fe200078a18ff */
[C---:B------:R-:W-:Y:S01]  /*13f0*/  IMAD R205, R223.reuse, 0x4e, RZ ;  /* 0x0000004edfcd7824 */ /* 0x040fe200078e02ff */
        /* <DEDUP_REMOVED lines=8> */
[----:B------:R-:W-:Y:S01]  /*1480*/  LEA.HI.X.SX32 R113, R113, R9, 0x1, P2 ;  /* 0x0000000971717211 */ /* 0x000fe200010f0eff */
[----:B------:R-:W-:Y:S01]  /*1490*/  IMAD R213, R223, 0x27, RZ ;  /* 0x00000027dfd57824 */ /* 0x000fe200078e02ff */
[----:B------:R-:W-:-:S02]  /*14a0*/  IADD3 R158, P6, R151, R8, RZ ;  /* 0x00000008979e7210 */ /* 0x000fc40007fde0ff */
[C---:B------:R-:W-:Y:S01]  /*14b0*/  LEA R189, R223.reuse, -R223, 0x7 ;  /* 0x800000dfdfbd7211 */ /* 0x040fe200078e38ff */
[----:B------:R-:W-:Y:S01]  /*14c0*/  IMAD R169, R223, 0x7, RZ ;  /* 0x00000007dfa97824 */ /* 0x000fe200078e02ff */
[-C--:B------:R-:W-:Y:S01]  /*14d0*/  IADD3 R146, P2, R115, R8.reuse, RZ ;  /* 0x0000000873927210 */ /* 0x080fe20007f5e0ff */
[----:B------:R-:W-:Y:S01]  /*14e0*/  IMAD R209, R223, 0x5e, RZ ;  /* 0x0000005edfd17824 */ /* 0x000fe200078e02ff */
[-C--:B------:R-:W-:Y:S01]  /*14f0*/  LEA.HI.X.SX32 R131, R131, R9.reuse, 0x1, P4 ;  /* 0x0000000983837211 */ /* 0x080fe200020f0eff */
[C---:B------:R-:W-:Y:S01]  /*1500*/  IMAD R235, R223.reuse, 0xcc, RZ ;  /* 0x000000ccdfeb7824 */ /* 0x040fe200078e02ff */
[-C--:B------:R-:W-:Y:S01]  /*1510*/  LEA.HI.X.SX32 R115, R172, R9.reuse, 0x1, P0 ;  /* 0x00000009ac737211 */ /* 0x080fe200000f0eff */
        /* <DEDUP_REMOVED lines=33> */
[-C--:B------:R-:W-:Y:S01]  /*1730*/  IADD3 R166, P5, R155, R8.reuse, RZ ;  /* 0x000000089ba67210 */ /* 0x080fe20007fbe0ff */
[C---:B------:R-:W-:Y:S01]  /*1740*/  IMAD R233, R223.reuse, 0xdc, RZ ;  /* 0x000000dcdfe97824 */ /* 0x040fe200078e02ff */
[----:B------:R-:W-:Y:S01]  /*1750*/  IADD3 R152, P3, R152, R8, RZ ;  /* 0x0000000898987210 */ /* 0x000fe20007f7e0ff */
[----:B------:R-:W-:Y:S01]  /*1760*/  IMAD R227, R223, 0xae, RZ ;  /* 0x000000aedfe37824 */ /* 0x000fe200078e02ff */
[-C--:B------:R-:W-:Y:S01]  /*1770*/  LEA.HI.X.SX32 R143, R184, R9.reuse, 0x1, P1 ;  /* 0x00000009b88f7211 */ /* 0x080fe200008f0eff */
[----:B------:R-:W2:Y:S01]  /*1780*/  LDG.E.U16 R11, [R10.64] ;  /* 0x000000060a0b7981 */ /* 0x000ea2000c1e1500 */
[----:B------:R-:W-:-:S02]  /*1790*/  LEA.HI.X.SX32 R165, R165, R9, 0x1, P6 ;  /* 0x00000009a5a57211 */ /* 0x000fc400030f0eff */
[-C--:B------:R-:W-:Y:S01]  /*17a0*/  IADD3 R160, P1, R160, R8.reuse, RZ ;  /* 0x00000008a0a07210 */ /* 0x080fe20007f3e0ff */
[----:B------:R-:W2:Y:S01]  /*17b0*/  LDG.E.U16 R13, [R12.64] ;  /* 0x000000060c0d7981 */ /* 0x000ea2000c1e1500 */
[-C--:B------:R-:W-:Y:S02]  /*17c0*/  LEA.HI.X.SX32 R147, R147, R9.reuse, 0x1, P2 ;  /* 0x0000000993937211 */ /* 0x080fe400010f0eff */
[-C--:B------:R-:W-:Y:S01]  /*17d0*/  IADD3 R180, P6, R180, R8.reuse, RZ ;  /* 0x00000008b4b47210 */ /* 0x080fe20007fde0ff */
[----:B------:R-:W2:Y:S01]  /*17e0*/  LDG.E.U16 R23, [R22.64] ;  /* 0x0000000616177981 */ /* 0x000ea2000c1e1500 */
[----:B------:R-:W-:Y:S02]  /*17f0*/  IADD3 R162, P2, R162, R8, RZ ;  /* 0x00000008a2a27210 */ /* 0x000fe40007f5e0ff */
[-C--:B------:R-:W-:Y:S01]  /*1800*/  LEA.HI.X.SX32 R155, R186, R9.reuse, 0x1, P0 ;  /* 0x00000009ba9b7211 */ /* 0x080fe200000f0eff */
[----:B------:R-:W2:Y:S01]  /*1810*/  LDG.E.U16 R25, [R24.64] ;  /* 0x0000000618197981 */ /* 0x000ea2000c1e1500 */
[----:B------:R-:W-:-:S02]  /*1820*/  LEA.HI.X.SX32 R167, R167, R9, 0x1, P5 ;  /* 0x00000009a7a77211 */ /* 0x000fc400028f0eff */
[-C--:B------:R-:W-:Y:S01]  /*1830*/  LEA.HI.X.SX32 R153, R153, R9.reuse, 0x1, P3 ;  /* 0x0000000999997211 */ /* 0x080fe200018f0eff */
[----:B------:R-:W2:Y:S01]  /*1840*/  LDG.E.U16 R15, [R14.64] ;  /* 0x000000060e0f7981 */ /* 0x000ea2000c1e1500 */
[-C--:B------:R-:W-:Y:S02]  /*1850*/  IADD3 R170, P0, R170, R8.reuse, RZ ;  /* 0x00000008aaaa7210 */ /* 0x080fe40007f1e0ff */
        /* <DEDUP_REMOVED lines=9> */
[----:B------:R-:W-:Y:S01]  /*18f0*/  LEA.HI.X.SX32 R163, R163, R9, 0x1, P2 ;  /* 0x00000009a3a37211 */ /* 0x000fe200010f0eff */
[----:B------:R-:W2:Y:S01]  /*1900*/  LDG.E.U16 R21, [R20.64] ;  /* 0x0000000614157981 */ /* 0x000ea2000c1e1500 */
[-C--:B------:R-:W-:Y:S02]  /*1910*/  IADD3 R196, P6, R196, R8.reuse, RZ ;  /* 0x00000008c4c47210 */ /* 0x080fe40007fde0ff */
[-C--:B------:R-:W-:Y:S01]  /*1920*/  IADD3 R172, P4, R172, R8.reuse, RZ ;  /* 0x00000008acac7210 */ /* 0x080fe20007f9e0ff */
[----:B------:R-:W2:Y:S01]  /*1930*/  LDG.E.U16 R26, [R26.64] ;  /* 0x000000061a1a7981 */ /* 0x000ea2000c1e1500 */
[----:B------:R-:W-:-:S02]  /*1940*/  IADD3 R178, P2, R178, R8, RZ ;  /* 0x00000008b2b27210 */ /* 0x000fc40007f5e0ff */
[-C--:B------:R-:W-:Y:S01]  /*1950*/  LEA.HI.X.SX32 R171, R171, R9.reuse, 0x1, P0 ;  /* 0x00000009abab7211 */ /* 0x080fe200000f0eff */
        /* <DEDUP_REMOVED lines=28> */
[----:B------:R-:W-:Y:S02]  /*1b20*/  LEA.HI.X.SX32 R187, R187, R9, 0x1, P4 ;  /* 0x00000009bbbb7211 */ /* 0x000fe400020f0eff */
[-C--:B------:R-:W-:Y:S01]  /*1b30*/  IADD3 R210, P1, R235, R8.reuse, RZ ;  /* 0x00000008ebd27210 */ /* 0x080fe20007f3e0ff */
        /* <DEDUP_REMOVED lines=10> */
[----:B------:R-:W-:Y:S01]  /*1be0*/  IADD3 R222, P5, R221, R8, RZ ;  /* 0x00000008ddde7210 */ /* 0x000fe20007fbe0ff */
[----:B------:R-:W-:Y:S01]  /*1bf0*/  IMAD R221, R223, 0x37, RZ ;  /* 0x00000037dfdd7824 */ /* 0x000fe200078e02ff */
[-C--:B------:R-:W-:Y:S01]  /*1c00*/  LEA.HI.X.SX32 R219, R219, R9.reuse, 0x1, P6 ;  /* 0x00000009dbdb7211 */ /* 0x080fe200030f0eff */
[----:B------:R-:W2:Y:S01]  /*1c10*/  LDG.E.U16 R70, [R70.64] ;  /* 0x0000000646467981 */ /* 0x000ea2000c1e1500 */
[----:B------:R-:W-:-:S02]  /*1c20*/  LEA.HI.X.SX32 R211, R211, R9, 0x1, P1 ;  /* 0x00000009d3d37211 */ /* 0x000fc400008f0eff */
[-C--:B------:R-:W-:Y:S01]  /*1c30*/  LEA.HI.X.SX32 R175, R175, R9.reuse, 0x1, P3 ;  /* 0x00000009afaf7211 */ /* 0x080fe200018f0eff */
[----:B------:R-:W2:Y:S01]  /*1c40*/  LDG.E.U16 R74, [R74.64] ;  /* 0x000000064a4a7981 */ /* 0x000ea2000c1e1500 */
[-C--:B------:R-:W-:Y:S02]  /*1c50*/  LEA.HI.X.SX32 R195, R195, R9.reuse, 0x1, P2 ;  /* 0x00000009c3c37211 */ /* 0x080fe400010f0eff */
[----:B------:R-:W-:Y:S01]  /*1c60*/  LEA.HI.X.SX32 R203, R203, R9, 0x1, P4 ;  /* 0x00000009cbcb7211 */ /* 0x000fe200020f0eff */
[----:B------:R-:W-:Y:S01]  /*1c70*/  IMAD R239, R223, 0xee, RZ ;  /* 0x000000eedfef7824 */ /* 0x000fe200078e02ff */
[-C--:B------:R-:W-:Y:S01]  /*1c80*/  IADD3 R224, P6, R225, R8.reuse, RZ ;  /* 0x00000008e1e07210 */ /* 0x080fe20007fde0ff */
[----:B------:R-:W-:Y:S01]  /*1c90*/  IMAD R225, R223, 0x7e, RZ ;  /* 0x0000007edfe17824 */ /* 0x000fe200078e02ff */
[-C--:B------:R-:W-:Y:S01]  /*1ca0*/  IADD3 R228, P1, R215, R8.reuse, RZ ;  /* 0x00000008d7e47210 */ /* 0x080fe20007f3e0ff */
[----:B------:R-:W2:Y:S01]  /*1cb0*/  LDG.E.U16 R48, [R48.64] ;  /* 0x0000000630307981 */ /* 0x000ea2000c1e1500 */
[----:B------:R-:W-:-:S02]  /*1cc0*/  IADD3 R190, P3, R190, R8, RZ ;  /* 0x00000008bebe7210 */ /* 0x000fc40007f7e0ff */
[-C--:B------:R-:W-:Y:S01]  /*1cd0*/  IADD3 R200, P2, R251, R8.reuse, RZ ;  /* 0x00000008fbc87210 */ /* 0x080fe20007f5e0ff */
[----:B------:R-:W2:Y:S01]  /*1ce0*/  LDG.E.U16 R50, [R50.64] ;  /* 0x0000000632327981 */ /* 0x000ea2000c1e1500 */
[-C--:B------:R-:W-:Y:S02]  /*1cf0*/  IADD3 R216, P4, R231, R8.reuse, RZ ;  /* 0x00000008e7d87210 */ /* 0x080fe40007f9e0ff */
[-C--:B------:R-:W-:Y:S01]  /*1d00*/  LEA.HI.X.SX32 R205, R205, R9.reuse, 0x1, P0 ;  /* 0x00000009cdcd7211 */ /* 0x080fe200000f0eff */
[----:B------:R-:W2:Y:S01]  /*1d10*/  LDG.E.U16 R52, [R52.64] ;  /* 0x0000000634347981 */ /* 0x000ea2000c1e1500 */
[----:B------:R-:W-:Y:S02]  /*1d20*/  IADD3 R220, P0, R229, R8, RZ ;  /* 0x00000008e5dc7210 */ /* 0x000fe40007f1e0ff */
[-C--:B------:R-:W-:Y:S01]  /*1d30*/  LEA.HI.X.SX32 R229, R221, R9.reuse, 0x1, P1 ;  /* 0x00000009dde57211 */ /* 0x080fe200008f0eff */
[----:B------:R-:W-:Y:S01]  /*1d40*/  IMAD R221, R223, 0x3f, RZ ;  /* 0x0000003fdfdd7824 */ /* 0x000fe200078e02ff */
[-C--:B------:R-:W-:Y:S01]  /*1d50*/  LEA.HI.X.SX32 R191, R191, R9.reuse, 0x1, P3 ;  /* 0x00000009bfbf7211 */ /* 0x080fe200018f0eff */
[----:B------:R-:W2:Y:S01]  /*1d60*/  LDG.E.U16 R72, [R72.64] ;  /* 0x0000000648487981 */ /* 0x000ea2000c1e1500 */
[----:B------:R-:W-:-:S02]  /*1d70*/  LEA.HI.X.SX32 R201, R201, R9, 0x1, P2 ;  /* 0x00000009c9c97211 */ /* 0x000fc400010f0eff */
[-C--:B------:R-:W-:Y:S01]  /*1d80*/  LEA.HI.X.SX32 R217, R217, R9.reuse, 0x1, P4 ;  /* 0x00000009d9d97211 */ /* 0x080fe200020f0eff */
[----:B------:R-:W-:Y:S01]  /*1d90*/  IMAD R231, R223, 0xbe, RZ ;  /* 0x000000bedfe77824 */ /* 0x000fe200078e02ff */
[-C--:B------:R-:W-:Y:S01]  /*1da0*/  IADD3 R208, P3, R237, R8.reuse, RZ ;  /* 0x00000008edd07210 */ /* 0x080fe20007f7e0ff */
[----:B------:R-:W-:Y:S01]  /*1db0*/  IMAD R237, R223, 0xde, RZ ;  /* 0x000000dedfed7824 */ /* 0x000fe200078e02ff */
[-C--:B------:R-:W-:Y:S01]  /*1dc0*/  IADD3 R214, P2, R233, R8.reuse, RZ ;  /* 0x00000008e9d67210 */ /* 0x080fe20007f5e0ff */
[----:B------:R-:W-:Y:S01]  /*1dd0*/  IMAD R233, R223, 0xce, RZ ;  /* 0x000000cedfe97824 */ /* 0x000fe200078e02ff */
[----:B------:R-:W-:Y:S01]  /*1de0*/  IADD3 R234, P4, R225, R8, RZ ;  /* 0x00000008e1ea7210 */ /* 0x000fe20007f9e0ff */
[----:B------:R-:W2:Y:S01]  /*1df0*/  LDG.E.U16 R76, [R76.64] ;  /* 0x000000064c4c7981 */ /* 0x000ea2000c1e1500 */
[-C--:B------:R-:W-:Y:S02]  /*1e00*/  LEA.HI.X.SX32 R209, R209, R9.reuse, 0x1, P3 ;  /* 0x00000009d1d17211 */ /* 0x080fe400018f0eff */
[-C--:B------:R-:W-:Y:S01]  /*1e10*/  LEA.HI.X.SX32 R235, R221, R9.reuse, 0x1, P4 ;  /* 0x00000009ddeb7211 */ /* 0x080fe200020f0eff */
[----:B------:R-:W2:Y:S01]  /*1e20*/  LDG.E.U16 R78, [R78.64] ;  /* 0x000000064e4e7981 */ /* 0x000ea2000c1e1500 */
[----:B------:R-:W-:-:S02]  /*1e30*/  LEA.HI.X.SX32 R215, R215, R9, 0x1, P2 ;  /* 0x00000009d7d77211 */ /* 0x000fc400010f0eff */
[----:B------:R-:W-:Y:S01]  /*1e40*/  LEA.HI.X.SX32 R221, R225, R9, 0x1, P0 ;  /* 0x00000009e1dd7211 */ /* 0x000fe200000f0eff */
[----:B------:R-:W2:Y:S01]  /*1e50*/  LDG.E.U16 R80, [R80.64] ;  /* 0x0000000650507981 */ /* 0x000ea2000c1e1500 */
[-C--:B------:R-:W-:Y:S02]  /*1e60*/  IADD3 R226, P3, R227, R8.reuse, RZ ;  /* 0x00000008e3e27210 */ /* 0x080fe40007f7e0ff */
[-C--:B------:R-:W-:Y:S01]  /*1e70*/  IADD3 R230, P1, R231, R8.reuse, RZ ;  /* 0x00000008e7e67210 */ /* 0x080fe20007f3e0ff */
[----:B------:R-:W2:Y:S01]  /*1e80*/  LDG.E.U16 R82, [R82.64] ;  /* 0x0000000652527981 */ /* 0x000ea2000c1e1500 */
[-C--:B------:R-:W-:Y:S02]  /*1e90*/  IADD3 R232, P2, R233, R8.reuse, RZ ;  /* 0x00000008e9e87210 */ /* 0x080fe40007f5e0ff */
[-C--:B------:R-:W-:Y:S01]  /*1ea0*/  IADD3 R236, P4, R237, R8.reuse, RZ ;  /* 0x00000008edec7210 */ /* 0x080fe20007f9e0ff */
[----:B------:R-:W2:Y:S01]  /*1eb0*/  LDG.E.U16 R92, [R92.64] ;  /* 0x000000065c5c7981 */ /* 0x000ea2000c1e1500 */
[----:B------:R-:W-:-:S03]  /*1ec0*/  IADD3 R238, P0, R239, R8, RZ ;  /* 0x00000008efee7210 */ /* 0x000fc60007f1e0ff */
[----:B------:R-:W2:Y:S04]  /*1ed0*/  LDG.E.U16 R8, [R8.64] ;  /* 0x0000000608087981 */ /* 0x000ea8000c1e1500 */
[----:B------:R-:W2:Y:S04]  /*1ee0*/  LDG.E.U16 R96, [R96.64] ;  /* 0x0000000660607981 */ /* 0x000ea8000c1e1500 */
[----:B------:R-:W2:Y:S04]  /*1ef0*/  LDG.E.U16 R98, [R98.64] ;  /* 0x0000000662627981 */ /* 0x000ea8000c1e1500 */
[----:B------:R-:W2:Y:S04]  /*1f00*/  LDG.E.U16 R100, [R100.64] ;  /* 0x0000000664647981 */ /* 0x000ea8000c1e1500 */
[----:B------:R-:W2:Y:S04]  /*1f10*/  LDG.E.U16 R84, [R84.64] ;  /* 0x0000000654547981 */ /* 0x000ea8000c1e1500 */
[----:B------:R-:W2:Y:S04]  /*1f20*/  LDG.E.U16 R86, [R86.64] ;  /* 0x0000000656567981 */ /* 0x000ea8000c1e1500 */
[----:B------:R-:W2:Y:S04]  /*1f30*/  LDG.E.U16 R88, [R88.64] ;  /* 0x0000000658587981 */ /* 0x000ea8000c1e1500 */
[----:B------:R-:W2:Y:S04]  /*1f40*/  LDG.E.U16 R90, [R90.64] ;  /* 0x000000065a5a7981 */ /* 0x000ea8000c1e1500 */
[----:B------:R-:W3:Y:S04]  /*1f50*/  LDG.E.U16 R102, [R102.64] ;  /* 0x0000000666667981 */ /* 0x000ee8000c1e1500 */
[----:B------:R-:W3:Y:S04]  /*1f60*/  LDG.E.U16 R104, [R104.64] ;  /* 0x0000000668687981 */ /* 0x000ee8000c1e1500 */
[----:B------:R-:W4:Y:S04]  /*1f70*/  LDG.E.U16 R106, [R106.64] ;  /* 0x000000066a6a7981 */ /* 0x000f28000c1e1500 */
[----:B------:R-:W5:Y:S04]  /*1f80*/  LDG.E.U16 R108, [R108.64] ;  /* 0x000000066c6c7981 */ /* 0x000f68000c1e1500 */
        /* <DEDUP_REMOVED lines=47> */
[----:B------:R-:W5:Y:S01]  /*2280*/  LDG.E.U16 R206, [R206.64] ;  /* 0x00000006cece7981 */ /* 0x000f62000c1e1500 */
[----:B------:R-:W-:-:S03]  /*2290*/  IMAD R246, R223, 0x47, RZ ;  /* 0x00000047dff67824 */ /* 0x000fc600078e02ff */
[----:B------:R-:W5:Y:S04]  /*22a0*/  LDG.E.U16 R208, [R208.64] ;  /* 0x00000006d0d07981 */ /* 0x000f68000c1e1500 */
[----:B------:R-:W5:Y:S01]  /*22b0*/  LDG.E.U16 R210, [R210.64] ;  /* 0x00000006d2d27981 */ /* 0x000f62000c1e1500 */
[----:B------:R-:W-:-:S03]  /*22c0*/  IMAD R225, R223, 0x4f, RZ ;  /* 0x0000004fdfe17824 */ /* 0x000fc600078e02ff */
[----:B------:R-:W5:Y:S01]  /*22d0*/  LDG.E.U16 R214, [R214.64] ;  /* 0x00000006d6d67981 */ /* 0x000f62000c1e1500 */
[----:B------:R-:W-:-:S03]  /*22e0*/  IMAD R227, R223, 0x57, RZ ;  /* 0x00000057dfe37824 */ /* 0x000fc600078e02ff */
[----:B------:R-:W5:Y:S01]  /*22f0*/  LDG.E.U16 R216, [R216.64] ;  /* 0x00000006d8d87981 */ /* 0x000f62000c1e1500 */
[----:B------:R-:W-:-:S03]  /*2300*/  IMAD R231, R223, 0x5f, RZ ;  /* 0x0000005fdfe77824 */ /* 0x000fc600078e02ff */
[----:B------:R-:W5:Y:S01]  /*2310*/  LDG.E.U16 R220, [R220.64] ;  /* 0x00000006dcdc7981 */ /* 0x000f62000c1e1500 */
[----:B------:R-:W-:-:S03]  /*2320*/  IMAD R233, R223, 0x67, RZ ;  /* 0x00000067dfe97824 */ /* 0x000fc600078e02ff */
[----:B------:R-:W5:Y:S01]  /*2330*/  LDG.E.U16 R168, [R168.64] ;  /* 0x00000006a8a87981 */ /* 0x000f62000c1e1500 */
[C---:B------:R-:W-:Y:S02]  /*2340*/  IMAD R237, R223.reuse, 0x6f, RZ ;  /* 0x0000006fdfed7824 */ /* 0x040fe400078e02ff */
[----:B------:R-:W-:Y:S01]  /*2350*/  IMAD R239, R223, 0x77, RZ ;  /* 0x00000077dfef7824 */ /* 0x000fe200078e02ff */
[----:B------:R-:W5:Y:S01]  /*2360*/  LDG.E.U16 R182, [R182.64] ;  /* 0x00000006b6b67981 */ /* 0x000f62000c1e1500 */
[----:B------:R-:W-:-:S03]  /*2370*/  LEA.HI.X.SX32 R223, R246, R9, 0x1, P5 ;  /* 0x00000009f6df7211 */ /* 0x000fc600028f0eff */
        /* <DEDUP_REMOVED lines=12> */
[----:B------:R-:W5:Y:S04]  /*2440*/  LDG.E.U16 R188, [R188.64] ;  /* 0x00000006bcbc7981 */ /* 0x000f68000c1e1500 */
[----:B------:R0:W5:Y:S04]  /*2450*/  LDG.E.U16 R223, [R222.64] ;  /* 0x00000006dedf7981 */ /* 0x000168000c1e1500 */
[----:B------:R-:W5:Y:S04]  /*2460*/  LDG.E.U16 R224, [R224.64] ;  /* 0x00000006e0e07981 */ /* 0x000f68000c1e1500 */
[----:B------:R-:W5:Y:S04]  /*2470*/  LDG.E.U16 R226, [R226.64] ;  /* 0x00000006e2e27981 */ /* 0x000f68000c1e1500 */
[----:B------:R-:W5:Y:S04]  /*2480*/  LDG.E.U16 R230, [R230.64] ;  /* 0x00000006e6e67981 */ /* 0x000f68000c1e1500 */
[----:B------:R-:W5:Y:S04]  /*2490*/  LDG.E.U16 R232, [R232.64] ;  /* 0x00000006e8e87981 */ /* 0x000f68000c1e1500 */
[----:B------:R-:W5:Y:S04]  /*24a0*/  LDG.E.U16 R236, [R236.64] ;  /* 0x00000006ecec7981 */ /* 0x000f68000c1e1500 */
[----:B------:R-:W5:Y:S01]  /*24b0*/  LDG.E.U16 R238, [R238.64] ;  /* 0x00000006eeee7981 */ /* 0x000f62000c1e1500 */
[----:B------:R-:W-:-:S04]  /*24c0*/  LOP3.LUT R252, R248, 0x7f, RZ, 0xc0, !PT ;  /* 0x0000007ff8fc7812 */ /* 0x000fc800078ec0ff */
[----:B0-----:R-:W-:-:S04]  /*24d0*/  SHF.L.U32 R222, R252, 0x1, RZ ;  /* 0x00000001fcde7819 */ /* 0x001fc800000006ff */
[C---:B------:R-:W-:Y:S01]  /*24e0*/  LOP3.LUT R249, R222.reuse, 0x10, RZ, 0x3c, !PT ;  /* 0x00000010def97812 */ /* 0x040fe200078e3cff */
[----:B--2---:R-:W-:Y:S04]  /*24f0*/  STS.U16 [R222+0x800], R240 ;  /* 0x000800f0de007388 */ /* 0x004fe80000000400 */
[----:B------:R-:W-:Y:S04]  /*2500*/  STS.U16 [R222], R8 ;  /* 0x00000008de007388 */ /* 0x000fe80000000400 */
[----:B---3--:R-:W-:Y:S04]  /*2510*/  STS.U16 [R222+0x1000], R241 ;  /* 0x001000f1de007388 */ /* 0x008fe80000000400 */
[----:B----4-:R-:W-:Y:S04]  /*2520*/  STS.U16 [R222+0x2000], R242 ;  /* 0x002000f2de007388 */ /* 0x010fe80000000400 */
[----:B------:R-:W-:Y:S04]  /*2530*/  STS.U16 [R222+0x4000], R243 ;  /* 0x004000f3de007388 */ /* 0x000fe80000000400 */
        /* <DEDUP_REMOVED lines=11> */
[----:B------:R0:W-:Y:S04]  /*25f0*/  STS.U16 [R249+0x900], R7 ;  /* 0x00090007f9007388 */ /* 0x0001e80000000400 */
[----:B------:R-:W-:Y:S04]  /*2600*/  STS.U16 [R249+0x4100], R26 ;  /* 0x0041001af9007388 */ /* 0x000fe80000000400 */
[----:B------:R-:W-:Y:S04]  /*2610*/  STS.U16 [R249+0x4900], R28 ;  /* 0x0049001cf9007388 */ /* 0x000fe80000000400 */
[----:B------:R-:W-:Y:S04]  /*2620*/  STS.U16 [R249+0x5100], R34 ;  /* 0x00510022f9007388 */ /* 0x000fe80000000400 */
[----:B------:R-:W-:Y:S04]  /*2630*/  STS.U16 [R249+0x5900], R36 ;  /* 0x00590024f9007388 */ /* 0x000fe80000000400 */
[----:B------:R-:W-:Y:S04]  /*2640*/  STS.U16 [R249+0x6100], R38 ;  /* 0x00610026f9007388 */ /* 0x000fe80000000400 */
[----:B------:R-:W-:Y:S04]  /*2650*/  STS.U16 [R249+0x6900], R40 ;  /* 0x00690028f9007388 */ /* 0x000fe80000000400 */
[----:B------:R-:W-:Y:S01]  /*2660*/  STS.U16 [R249+0x7100], R42 ;  /* 0x0071002af9007388 */ /* 0x000fe20000000400 */
[----:B------:R-:W-:-:S03]  /*2670*/  LOP3.LUT R251, R222, 0x20, RZ, 0x3c, !PT ;  /* 0x00000020defb7812 */ /* 0x000fc600078e3cff */
        /* <DEDUP_REMOVED lines=9> */
[----:B-----5:R2:W-:Y:S04]  /*2710*/  STS.U16 [R251+0x1200], R5 ;  /* 0x00120005fb007388 */ /* 0x0205e80000000400 */
[----:B------:R-:W-:Y:S04]  /*2720*/  STS.U16 [R251+0x1a00], R70 ;  /* 0x001a0046fb007388 */ /* 0x000fe80000000400 */
[----:B------:R-:W-:Y:S04]  /*2730*/  STS.U16 [R251+0x200], R74 ;  /* 0x0002004afb007388 */ /* 0x000fe80000000400 */
[----:B------:R-:W-:Y:S04]  /*2740*/  STS.U16 [R251+0x4200], R48 ;  /* 0x00420030fb007388 */ /* 0x000fe80000000400 */
[----:B------:R-:W-:Y:S04]  /*2750*/  STS.U16 [R251+0x4a00], R50 ;  /* 0x004a0032fb007388 */ /* 0x000fe80000000400 */
[----:B------:R-:W-:Y:S04]  /*2760*/  STS.U16 [R251+0x5200], R52 ;  /* 0x00520034fb007388 */ /* 0x000fe80000000400 */
[----:B------:R-:W-:Y:S01]  /*2770*/  STS.U16 [R251+0x5a00], R72 ;  /* 0x005a0048fb007388 */ /* 0x000fe20000000400 */
[----:B0-----:R-:W-:-:S03]  /*2780*/  LOP3.LUT R7, R222, 0x30, RZ, 0x3c, !PT ;  /* 0x00000030de077812 */ /* 0x001fc600078e3cff */
        /* <DEDUP_REMOVED lines=15> */
[----:B------:R-:W-:Y:S01]  /*2880*/  STS.U16 [R7+0x7b00], R108 ;  /* 0x007b006c07007388 */ /* 0x000fe20000000400 */
[----:B-1----:R-:W-:-:S03]  /*2890*/  LOP3.LUT R6, R222, 0x40, RZ, 0x3c, !PT ;  /* 0x00000040de067812 */ /* 0x002fc600078e3cff */
        /* <DEDUP_REMOVED lines=15> */
[----:B------:R-:W-:Y:S01]  /*2990*/  STS.U16 [R6+0x400], R144 ;  /* 0x0004009006007388 */ /* 0x000fe20000000400 */
[----:B--2---:R-:W-:-:S03]  /*29a0*/  LOP3.LUT R5, R222, 0x50, RZ, 0x3c, !PT ;  /* 0x00000050de057812 */ /* 0x004fc600078e3cff */
        /* <DEDUP_REMOVED lines=56> */
[----:B------:R-:W-:-:S03]  /*2d30*/  MOV R4, 0x3f800000 ;  /* 0x3f80000000047802 */ /* 0x000fc60000000f00 */
[----:B------:R-:W-:Y:S01]  /*2d40*/  STS.U16 [R2+0x6f00], R236 ;  /* 0x006f00ec02007388 */ /* 0x000fe20000000400 */
[----:B0-----:R-:W-:-:S03]  /*2d50*/  MOV R3, 0x3f800000 ;  /* 0x3f80000000037802 */ /* 0x001fc60000000f00 */
[----:B------:R0:W-:Y:S02]  /*2d60*/  STS.U16 [R2+0x7700], R238 ;  /* 0x007700ee02007388 */ /* 0x0001e40000000400 */
[----:B0-----:R-:W-:-:S05]  /*2d70*/  MOV R2, 0x3f800000 ;  /* 0x3f80000000027802 */ /* 0x001fca0000000f00 */
[----:B------:R-:W-:Y:S04]  /*2d80*/  STL [R1+0xc], R2 ;  /* 0x00000c0201007387 */ /* 0x000fe80000100800 */
[----:B------:R-:W-:Y:S04]  /*2d90*/  STL [R1+0x8], R4 ;  /* 0x0000080401007387 */ /* 0x000fe80000100800 */
[----:B------:R-:W-:Y:S04]  /*2da0*/  STL [R1+0x4], R3 ;  /* 0x0000040301007387 */ /* 0x000fe80000100800 */
[----:B------:R0:W-:Y:S02]  /*2db0*/  STL [R1], R2 ;  /* 0x0000000201007387 */ /* 0x0001e40000100800 */
[----:B0-----:R-:W-:-:S04]  /*2dc0*/  IADD3 R2, R0, 0x80, RZ ;  /* 0x0000008000027810 */ /* 0x001fc80007ffe0ff */
[----:B------:R-:W-:Y:S01]  /*2dd0*/  ISETP.GE.AND P0, PT, R2, 0x1, PT ;  /* 0x000000010200780c */ /* 0x000fe20003f06270 */
[----:B------:R-:W-:Y:S01]  /*2de0*/  CS2R R188, SRZ ;  /* 0x0000000000bc7805 */ /* 0x000fe2000001ff00 */
[----:B------:R-:W-:Y:S01]  /*2df0*/  MOV R7, 0xff800000 ;  /* 0xff80000000077802 */ /* 0x000fe20000000f00 */
[----:B------:R-:W-:Y:S01]  /*2e00*/  CS2R R190, SRZ ;  /* 0x0000000000be7805 */ /* 0x000fe2000001ff00 */
[----:B------:R-:W-:Y:S01]  /*2e10*/  MOV R212, 0xff800000 ;  /* 0xff80000000d47802 */ /* 0x000fe20000000f00 */
[----:B------:R-:W-:Y:S01]  /*2e20*/  CS2R R160, SRZ ;  /* 0x0000000000a07805 */ /* 0x000fe2000001ff00 */
[----:B------:R-:W-:Y:S01]  /*2e30*/  MOV R213, 0xff800000 ;  /* 0xff80000000d57802 */ /* 0x000fe20000000f00 */
[----:B------:R-:W-:Y:S01]  /*2e40*/  CS2R R162, SRZ ;  /* 0x0000000000a27805 */ /* 0x000fe2000001ff00 */
[----:B------:R-:W-:Y:S01]  /*2e50*/  MOV R214, 0xff800000 ;  /* 0xff80000000d67802 */ /* 0x000fe20000000f00 */
[----:B------:R-:W-:Y:S01]  /*2e60*/  CS2R R156, SRZ ;  /* 0x00000000009c7805 */ /* 0x000fe2000001ff00 */
        /* <DEDUP_REMOVED lines=59> */
[----:B------:R-:W-:-:S02]  /*3220*/  LOP3.LUT R4, R248, 0x60, RZ, 0xc0, !PT ;  /* 0x00000060f8047812 */ /* 0x000fc400078ec0ff */
[C---:B------:R-:W-:Y:S02]  /*3230*/  LOP3.LUT R5, R248.reuse, 0x1c, RZ, 0xc0, !PT ;  /* 0x0000001cf8057812 */ /* 0x040fe400078ec0ff */
[C---:B------:R-:W-:Y:S02]  /*3240*/  SHF.L.U32 R57, R248.reuse, 0x1, RZ ;  /* 0x00000001f8397819 */ /* 0x040fe400000006ff */
[----:B------:R-:W-:Y:S01]  /*3250*/  SHF.L.U32 R6, R248, 0x3, RZ ;  /* 0x00000003f8067819 */ /* 0x000fe200000006ff */
[----:B------:R-:W-:Y:S05]  /*3260*/  @!P0 BRA `(.L_x_0) ;  /* 0x000054a000008947 */ /* 0x000fea0003800000 */
[----:B------:R-:W-:Y:S01]  /*3270*/  SHF.R.U32.HI R2, RZ, 0x5, R248 ;  /* 0x00000005ff027819 */ /* 0x000fe200000116f8 */
[----:B------:R-:W-:Y:S01]  /*3280*/  IMAD R3, R252, c[0x0][0x1a8], RZ ;  /* 0x00006a00fc037a24 */ /* 0x000fe200078e02ff */
[----:B------:R-:W-:Y:S01]  /*3290*/  MOV R25, c[0x0][0x1b8] ;  /* 0x00006e0000197a02 */ /* 0x000fe20000000f00 */
[----:B------:R-:W-:Y:S01]  /*32a0*/  CS2R R188, SRZ ;  /* 0x0000000000bc7805 */ /* 0x000fe2000001ff00 */
[----:B------:R-:W-:Y:S01]  /*32b0*/  SGXT.U32 R2, R2, 0x2 ;  /* 0x000000020202781a */ /* 0x000fe20000000000 */
[----:B------:R-:W-:Y:S01]  /*32c0*/  CS2R R190, SRZ ;  /* 0x0000000000be7805 */ /* 0x000fe2000001ff00 */
[C---:B------:R-:W-:Y:S01]  /*32d0*/  SHF.L.U32 R217, R3.reuse, 0x1, RZ ;  /* 0x0000000103d97819 */ /* 0x040fe200000006ff */
[----:B------:R-:W-:Y:S01]  /*32e0*/  IMAD.HI R3, R3, 0x2, RZ ;  /* 0x0000000203037827 */ /* 0x000fe200078e02ff */
[----:B------:R-:W-:Y:S01]  /*32f0*/  SHF.R.U32.HI R4, RZ, 0x1, R4 ;  /* 0x00000001ff047819 */ /* 0x000fe20000011604 */
[----:B------:R-:W-:Y:S01]  /*3300*/  CS2R R160, SRZ ;  /* 0x0000000000a07805 */ /* 0x000fe2000001ff00 */
[----:B------:R-:W-:Y:S01]  /*3310*/  LOP3.LUT R215, R248, 0x7, RZ, 0xc0, !PT ;  /* 0x00000007f8d77812 */ /* 0x000fe200078ec0ff */
[----:B------:R-:W-:Y:S01]  /*3320*/  IMAD R8, R2, c[0x0][0x1b8], RZ ;  /* 0x00006e0002087a24 */ /* 0x000fe200078e02ff */
[----:B------:R-:W-:Y:S01]  /*3330*/  LEA.HI R5, R5, R4, RZ, 0x1e ;  /* 0x0000000405057211 */ /* 0x000fe200078ff0ff */
[----:B------:R-:W-:Y:S01]  /*3340*/  IMAD R2, R250, c[0x0][0x1a0], RZ ;  /* 0x00006800fa027a24 */ /* 0x000fe200078e02ff */
[----:B------:R-:W-:Y:S01]  /*3350*/  LOP3.LUT R6, R6, 0x30, RZ, 0xc0, !PT ;  /* 0x0000003006067812 */ /* 0x000fe200078ec0ff */
[----:B------:R-:W-:Y:S01]  /*3360*/  CS2R R162, SRZ ;  /* 0x0000000000a27805 */ /* 0x000fe2000001ff00 */
[C---:B------:R-:W-:Y:S01]  /*3370*/  LEA R9, R25.reuse, R8, 0x2 ;  /* 0x0000000819097211 */ /* 0x040fe200078e10ff */
[----:B------:R-:W-:Y:S01]  /*3380*/  CS2R R156, SRZ ;  /* 0x00000000009c7805 */ /* 0x000fe2000001ff00 */
[C---:B------:R-:W-:Y:S01]  /*3390*/  SHF.L.U32 R216, R2.reuse, 0x1, RZ ;  /* 0x0000000102d87819 */ /* 0x040fe200000006ff */
[----:B------:R-:W-:Y:S01]  /*33a0*/  IMAD.HI R2, R2, 0x2, RZ ;  /* 0x0000000202027827 */ /* 0x000fe200078e02ff */
[----:B------:R-:W-:Y:S01]  /*33b0*/  LEA R10, R25, R9, 0x2 ;  /* 0x00000009190a7211 */ /* 0x000fe200078e10ff */
[----:B------:R-:W-:Y:S01]  /*33c0*/  CS2R R158, SRZ ;  /* 0x00000000009e7805 */ /* 0x000fe2000001ff00 */
[----:B------:R-:W-:Y:S01]  /*33d0*/  IADD3 R216, P0, P1, R217, c[0x0][0x168], R216 ;  /* 0x00005a00d9d87a10 */ /* 0x000fe2000791e0d8 */
[----:B------:R-:W-:Y:S01]  /*33e0*/  CS2R R60, SRZ ;  /* 0x00000000003c7805 */ /* 0x000fe2000001ff00 */
[----:B------:R-:W-:Y:S01]  /*33f0*/  IADD3 R0, R0, R5, RZ ;  /* 0x0000000500007210 */ /* 0x000fe20007ffe0ff */
[----:B------:R-:W-:Y:S01]  /*3400*/  CS2R R62, SRZ ;  /* 0x00000000003e7805 */ /* 0x000fe2000001ff00 */
[----:B------:R-:W-:Y:S01]  /*3410*/  IADD3.X R217, R3, c[0x0][0x16c], R2, P0, P1 ;  /* 0x00005b0003d97a10 */ /* 0x000fe200007e2402 */
[----:B------:R-:W-:Y:S01]  /*3420*/  IMAD R2, R250, c[0x0][0x1b0], RZ ;  /* 0x00006c00fa027a24 */ /* 0x000fe200078e02ff */
[----:B------:R-:W-:Y:S01]  /*3430*/  LOP3.LUT R3, R248, 0x1f, RZ, 0xc0, !PT ;  /* 0x0000001ff8037812 */ /* 0x000fe200078ec0ff */
[----:B------:R-:W-:Y:S01]  /*3440*/  CS2R R64, SRZ ;  /* 0x0000000000407805 */ /* 0x000fe2000001ff00 */
[----:B------:R-:W-:Y:S01]  /*3450*/  LOP3.LUT R5, R57, 0x10, RZ, 0xc0, !PT ;  /* 0x0000001039057812 */ /* 0x000fe200078ec0ff */
[----:B------:R-:W-:Y:S01]  /*3460*/  CS2R R66, SRZ ;  /* 0x0000000000427805 */ /* 0x000fe2000001ff00 */
[----:B------:R-:W-:Y:S01]  /*3470*/  LEA R11, R25, R10, 0x2 ;  /* 0x0000000a190b7211 */ /* 0x000fe200078e10ff */
[----:B------:R-:W-:Y:S01]  /*3480*/  IMAD R4, R3, c[0x0][0x1b4], RZ ;  /* 0x00006d0003047a24 */ /* 0x000fe200078e02ff */
[----:B------:R-:W-:Y:S01]  /*3490*/  LOP3.LUT R20, R5, 0x60, R248, 0xf8, !PT ;  /* 0x0000006005147812 */ /* 0x000fe200078ef8f8 */
[----:B------:R-:W-:Y:S01]  /*34a0*/  CS2R R68, SRZ ;  /* 0x0000000000447805 */ /* 0x000fe2000001ff00 */
[----:B------:R-:W-:Y:S01]  /*34b0*/  LEA R5, R215, R6, 0x6 ;  /* 0x00000006d7057211 */ /* 0x000fe200078e30ff */
[----:B------:R-:W-:Y:S01]  /*34c0*/  IMAD.HI R7, R4, 0x2, RZ ;  /* 0x0000000204077827 */ /* 0x000fe200078e02ff */
[C---:B------:R-:W-:Y:S01]  /*34d0*/  LEA R12, R25.reuse, R11, 0x2 ;  /* 0x0000000b190c7211 */ /* 0x040fe200078e10ff */
[----:B------:R-:W-:Y:S01]  /*34e0*/  CS2R R70, SRZ ;  /* 0x0000000000467805 */ /* 0x000fe2000001ff00 */
[C---:B------:R-:W-:Y:S01]  /*34f0*/  SHF.L.U32 R3, R2.reuse, 0x1, RZ ;  /* 0x0000000102037819 */ /* 0x040fe200000006ff */
[----:B------:R-:W-:Y:S01]  /*3500*/  IMAD.HI R2, R2, 0x2, RZ ;  /* 0x0000000202027827 */ /* 0x000fe200078e02ff */
[----:B------:R-:W-:Y:S01]  /*3510*/  SHF.L.U32 R6, R4, 0x1, RZ ;  /* 0x0000000104067819 */ /* 0x000fe200000006ff */
[----:B------:R-:W-:Y:S01]  /*3520*/  CS2R R72, SRZ ;  /* 0x0000000000487805 */ /* 0x000fe2000001ff00 */
[----:B------:R-:W-:Y:S01]  /*3530*/  LEA R13, R25, R12, 0x2 ;  /* 0x0000000c190d7211 */ /* 0x000fe200078e10ff */
[----:B------:R-:W-:Y:S01]  /*3540*/  IMAD R215, R215, 0x110, RZ ;  /* 0x00000110d7d77824 */ /* 0x000fe200078e02ff */
[----:B------:R-:W-:Y:S01]  /*3550*/  IADD3 R21, P0, P1, R6, c[0x0][0x170], R3 ;  /* 0x00005c0006157a10 */ /* 0x000fe2000791e003 */
[----:B------:R-:W-:Y:S01]  /*3560*/  CS2R R74, SRZ ;  /* 0x00000000004a7805 */ /* 0x000fe2000001ff00 */
[----:B------:R-:W-:Y:S01]  /*3570*/  LEA R14, R25, R13, 0x2 ;  /* 0x0000000d190e7211 */ /* 0x000fe200078e10ff */
[----:B------:R-:W-:Y:S01]  /*3580*/  CS2R R76, SRZ ;  /* 0x00000000004c7805 */ /* 0x000fe2000001ff00 */
[----:B------:R-:W-:Y:S01]  /*3590*/  IADD3.X R23, R7, c[0x0][0x174], R2, P0, P1 ;  /* 0x00005d0007177a10 */ /* 0x000fe200007e2402 */
[----:B------:R-:W-:Y:S01]  /*35a0*/  CS2R R78, SRZ ;  /* 0x00000000004e7805 */ /* 0x000fe2000001ff00 */
[C---:B------:R-:W-:Y:S01]  /*35b0*/  LEA R26, P0, R8.reuse, R21, 0x1 ;  /* 0x00000015081a7211 */ /* 0x040fe200078008ff */
[----:B------:R-:W-:Y:S01]  /*35c0*/  CS2R R80, SRZ ;  /* 0x0000000000507805 */ /* 0x000fe2000001ff00 */
[C---:B------:R-:W-:Y:S01]  /*35d0*/  LEA R15, R25.reuse, R14, 0x2 ;  /* 0x0000000e190f7211 */ /* 0x040fe200078e10ff */
[----:B------:R-:W-:Y:S01]  /*35e0*/  CS2R R82, SRZ ;  /* 0x0000000000527805 */ /* 0x000fe2000001ff00 */
[----:B------:R-:W-:Y:S01]  /*35f0*/  LEA.HI.X.SX32 R27, R8, R23, 0x1, P0 ;  /* 0x00000017081b7211 */ /* 0x000fe200000f0eff */
[----:B------:R-:W-:Y:S01]  /*3600*/  CS2R R84, SRZ ;  /* 0x0000000000547805 */ /* 0x000fe2000001ff00 */
[----:B------:R-:W-:Y:S01]  /*3610*/  LEA R16, R25, R15, 0x2 ;  /* 0x0000000f19107211 */ /* 0x000fe200078e10ff */
[----:B------:R-:W-:Y:S01]  /*3620*/  CS2R R86, SRZ ;  /* 0x0000000000567805 */ /* 0x000fe2000001ff00 */
[-C--:B------:R-:W-:Y:S01]  /*3630*/  LEA R30, P1, R9, R21.reuse, 0x1 ;  /* 0x00000015091e7211 */ /* 0x080fe200078208ff */
[----:B------:R0:W-:Y:S01]  /*3640*/  STL.64 [R1+0x108], R26 ;  /* 0x0001081a01007387 */ /* 0x0001e20000100a00 */
[C---:B------:R-:W-:Y:S01]  /*3650*/  LEA R28, P0, R10.reuse, R21, 0x1 ;  /* 0x000000150a1c7211 */ /* 0x040fe200078008ff */
[----:B------:R-:W-:Y:S01]  /*3660*/  CS2R R88, SRZ ;  /* 0x0000000000587805 */ /* 0x000fe2000001ff00 */
[----:B------:R-:W-:Y:S01]  /*3670*/  LEA R17, R25, R16, 0x2 ;  /* 0x0000001019117211 */ /* 0x000fe200078e10ff */
[----:B------:R-:W-:Y:S01]  /*3680*/  CS2R R90, SRZ ;  /* 0x00000000005a7805 */ /* 0x000fe2000001ff00 */
[-C--:B------:R-:W-:Y:S01]  /*3690*/  LEA.HI.X.SX32 R31, R9, R23.reuse, 0x1, P1 ;  /* 0x00000017091f7211 */ /* 0x080fe200008f0eff */
[----:B------:R-:W-:Y:S01]  /*36a0*/  CS2R R92, SRZ ;  /* 0x00000000005c7805 */ /* 0x000fe2000001ff00 */
[----:B------:R-:W-:Y:S01]  /*36b0*/  LEA.HI.X.SX32 R29, R10, R23, 0x1, P0 ;  /* 0x000000170a1d7211 */ /* 0x000fe200000f0eff */
[----:B------:R-:W-:Y:S01]  /*36c0*/  CS2R R94, SRZ ;  /* 0x00000000005e7805 */ /* 0x000fe2000001ff00 */
[----:B------:R-:W-:Y:S01]  /*36d0*/  LEA R18, R25, R17, 0x2 ;  /* 0x0000001119127211 */ /* 0x000fe200078e10ff */
[----:B------:R1:W-:Y:S01]  /*36e0*/  STL.64 [R1+0x100], R30 ;  /* 0x0001001e01007387 */ /* 0x0003e20000100a00 */
[----:B------:R-:W-:Y:S01]  /*36f0*/  SHF.L.U32 R19, R248, 0x7, RZ ;  /* 0x00000007f8137819 */ /* 0x000fe200000006ff */
[----:B------:R-:W-:Y:S01]  /*3700*/  CS2R R96, SRZ ;  /* 0x0000000000607805 */ /* 0x000fe2000001ff00 */
[----:B0-----:R-:W-:Y:S01]  /*3710*/  LEA R26, P2, R11, R21, 0x1 ;  /* 0x000000150b1a7211 */ /* 0x001fe200078408ff */
[----:B------:R0:W-:Y:S01]  /*3720*/  STL.64 [R1+0xf8], R28 ;  /* 0x0000f81c01007387 */ /* 0x0001e20000100a00 */
[----:B------:R-:W-:Y:S01]  /*3730*/  LEA R3, R25, R18, 0x2 ;  /* 0x0000001219037211 */ /* 0x000fe200078e10ff */
[----:B------:R-:W-:Y:S01]  /*3740*/  CS2R R98, SRZ ;  /* 0x0000000000627805 */ /* 0x000fe2000001ff00 */
[----:B------:R-:W-:Y:S01]  /*3750*/  LEA.HI.X.SX32 R27, R11, R23, 0x1, P2 ;  /* 0x000000170b1b7211 */ /* 0x000fe200010f0eff */
[----:B------:R-:W-:Y:S01]  /*3760*/  CS2R R100, SRZ ;  /* 0x0000000000647805 */ /* 0x000fe2000001ff00 */
[----:B------:R-:W-:Y:S01]  /*3770*/  LEA R4, R25, R3, 0x2 ;  /* 0x0000000319047211 */ /* 0x000fe200078e10ff */
[----:B------:R-:W-:Y:S01]  /*3780*/  CS2R R102, SRZ ;  /* 0x0000000000667805 */ /* 0x000fe2000001ff00 */
[----:B------:R-:W-:Y:S01]  /*3790*/  LOP3.LUT R19, R19, 0x800, RZ, 0xc0, !PT ;  /* 0x0000080013137812 */ /* 0x000fe200078ec0ff */
[----:B------:R2:W-:Y:S01]  /*37a0*/  STL.64 [R1+0xf0], R26 ;  /* 0x0000f01a01007387 */ /* 0x0005e20000100a00 */
[CC--:B-1----:R-:W-:Y:S01]  /*37b0*/  LEA R30, P0, R12.reuse, R21.reuse, 0x1 ;  /* 0x000000150c1e7211 */ /* 0x0c2fe200078008ff */
[----:B------:R-:W-:Y:S01]  /*37c0*/  CS2R R104, SRZ ;  /* 0x0000000000687805 */ /* 0x000fe2000001ff00 */
[----:B------:R-:W-:Y:S01]  /*37d0*/  LEA R6, R25, R4, 0x2 ;  /* 0x0000000419067211 */ /* 0x000fe200078e10ff */
[----:B------:R-:W-:Y:S01]  /*37e0*/  CS2R R106, SRZ ;  /* 0x00000000006a7805 */ /* 0x000fe2000001ff00 */
[C---:B0-----:R-:W-:Y:S01]  /*37f0*/  LEA R28, P1, R13.reuse, R21, 0x1 ;  /* 0x000000150d1c7211 */ /* 0x041fe200078208ff */
[----:B------:R-:W-:Y:S01]  /*3800*/  CS2R R108, SRZ ;  /* 0x00000000006c7805 */ /* 0x000fe2000001ff00 */
[-C--:B------:R-:W-:Y:S01]  /*3810*/  LEA.HI.X.SX32 R31, R12, R23.reuse, 0x1, P0 ;  /* 0x000000170c1f7211 */ /* 0x080fe200000f0eff */
[----:B------:R-:W-:Y:S01]  /*3820*/  CS2R R110, SRZ ;  /* 0x00000000006e7805 */ /* 0x000fe2000001ff00 */
[----:B------:R-:W-:Y:S01]  /*3830*/  LEA.HI.X.SX32 R29, R13, R23, 0x1, P1 ;  /* 0x000000170d1d7211 */ /* 0x000fe200008f0eff */
[----:B------:R-:W-:Y:S01]  /*3840*/  CS2R R184, SRZ ;  /* 0x0000000000b87805 */ /* 0x000fe2000001ff00 */
[C---:B------:R-:W-:Y:S01]  /*3850*/  LEA R7, R25.reuse, R6, 0x2 ;  /* 0x0000000619077211 */ /* 0x040fe200078e10ff */
[----:B------:R-:W-:Y:S01]  /*3860*/  STL.64 [R1+0xe8], R30 ;  /* 0x0000e81e01007387 */ /* 0x000fe20000100a00 */
[C---:B--2---:R-:W-:Y:S01]  /*3870*/  LEA R26, P2, R14.reuse, R21, 0x1 ;  /* 0x000000150e1a7211 */ /* 0x044fe200078408ff */
[----:B------:R-:W-:Y:S01]  /*3880*/  CS2R R186, SRZ ;  /* 0x0000000000ba7805 */ /* 0x000fe2000001ff00 */
[----:B------:R-:W-:Y:S01]  /*3890*/  LEA R8, R25, R7, 0x2 ;  /* 0x0000000719087211 */ /* 0x000fe200078e10ff */
[----:B------:R0:W-:Y:S01]  /*38a0*/  STL.64 [R1+0xe0], R28 ;  /* 0x0000e01c01007387 */ /* 0x0001e20000100a00 */
[----:B------:R-:W-:Y:S01]  /*38b0*/  LEA.HI.X.SX32 R27, R14, R23, 0x1, P2 ;  /* 0x000000170e1b7211 */ /* 0x000fe200010f0eff */
[----:B------:R-:W-:Y:S01]  /*38c0*/  CS2R R200, SRZ ;  /* 0x0000000000c87805 */ /* 0x000fe2000001ff00 */
[----:B------:R-:W-:Y:S01]  /*38d0*/  LEA R12, P2, R17, R21, 0x1 ;  /* 0x00000015110c7211 */ /* 0x000fe200078408ff */
        /* <DEDUP_REMOVED lines=9> */
[----:B0-----:R-:W-:Y:S01]  /*3970*/  LEA R28, P0, R15, R21, 0x1 ;  /* 0x000000150f1c7211 */ /* 0x001fe200078008ff */
[----:B------:R-:W-:Y:S01]  /*3980*/  CS2R R116, SRZ ;  /* 0x0000000000747805 */ /* 0x000fe2000001ff00 */
[----:B------:R-:W-:Y:S01]  /*3990*/  LEA R11, R25, R10, 0x2 ;  /* 0x0000000a190b7211 */ /* 0x000fe200078e10ff */
[----:B------:R-:W-:Y:S01]  /*39a0*/  CS2R R118, SRZ ;  /* 0x0000000000767805 */ /* 0x000fe2000001ff00 */
[----:B------:R-:W-:Y:S01]  /*39b0*/  LEA.HI.X.SX32 R29, R15, R23, 0x1, P0 ;  /* 0x000000170f1d7211 */ /* 0x000fe200000f0eff */
[----:B------:R-:W-:Y:S01]  /*39c0*/  CS2R R120, SRZ ;  /* 0x0000000000787805 */ /* 0x000fe2000001ff00 */
[----:B-1----:R-:W-:Y:S01]  /*39d0*/  LEA R26, P1, R16, R21, 0x1 ;  /* 0x00000015101a7211 */ /* 0x002fe200078208ff */
[----:B------:R-:W-:Y:S01]  /*39e0*/  CS2R R122, SRZ ;  /* 0x00000000007a7805 */ /* 0x000fe2000001ff00 */
[-C--:B------:R-:W-:Y:S01]  /*39f0*/  LEA.HI.X.SX32 R15, R4, R23.reuse, 0x1, P2 ;  /* 0x00000017040f7211 */ /* 0x080fe200010f0eff */
[----:B------:R0:W-:Y:S01]  /*3a00*/  STL.64 [R1+0xd0], R28 ;  /* 0x0000d01c01007387 */ /* 0x0001e20000100a00 */
[----:B------:R-:W-:Y:S01]  /*3a10*/  LEA.HI.X.SX32 R27, R16, R23, 0x1, P1 ;  /* 0x00000017101b7211 */ /* 0x000fe200008f0eff */
[----:B------:R-:W-:Y:S01]  /*3a20*/  CS2R R124, SRZ ;  /* 0x00000000007c7805 */ /* 0x000fe2000001ff00 */
[----:B------:R-:W-:Y:S01]  /*3a30*/  LOP3.LUT R20, R215, R20, RZ, 0x3c, !PT ;  /* 0x00000014d7147212 */ /* 0x000fe200078e3cff */
[----:B------:R-:W-:Y:S01]  /*3a40*/  CS2R R126, SRZ ;  /* 0x00000000007e7805 */ /* 0x000fe2000001ff00 */
[----:B--2---:R-:W-:Y:S01]  /*3a50*/  LEA R12, R25, R11, 0x2 ;  /* 0x0000000b190c7211 */ /* 0x004fe200078e10ff */
[----:B------:R1:W-:Y:S01]  /*3a60*/  STL.64 [R1+0xc8], R26 ;  /* 0x0000c81a01007387 */ /* 0x0003e20000100a00 */
[----:B------:R-:W-:Y:S01]  /*3a70*/  IADD3 R2, R19, R20, RZ ;  /* 0x0000001413027210 */ /* 0x000fe20007ffe0ff */
[----:B------:R-:W-:Y:S01]  /*3a80*/  CS2R R128, SRZ ;  /* 0x0000000000807805 */ /* 0x000fe2000001ff00 */
[----:B------:R-:W-:Y:S01]  /*3a90*/  LEA R13, R25, R12, 0x2 ;  /* 0x0000000c190d7211 */ /* 0x000fe200078e10ff */
[----:B------:R-:W-:Y:S01]  /*3aa0*/  CS2R R130, SRZ ;  /* 0x0000000000827805 */ /* 0x000fe2000001ff00 */
[--C-:B------:R-:W-:Y:S01]  /*3ab0*/  LOP3.LUT R215, R215, 0x30, R57.reuse, 0x78, !PT ;  /* 0x00000030d7d77812 */ /* 0x100fe200078e7839 */
[----:B------:R-:W-:Y:S01]  /*3ac0*/  CS2R R132, SRZ ;  /* 0x0000000000847805 */ /* 0x000fe2000001ff00 */
[C---:B0-----:R-:W-:Y:S01]  /*3ad0*/  LEA R28, P0, R18.reuse, R21, 0x1 ;  /* 0x00000015121c7211 */ /* 0x041fe200078008ff */
[----:B------:R-:W-:Y:S01]  /*3ae0*/  CS2R R134, SRZ ;  /* 0x0000000000867805 */ /* 0x000fe2000001ff00 */
[----:B------:R-:W-:Y:S01]  /*3af0*/  CS2R R136, SRZ ;  /* 0x0000000000887805 */ /* 0x000fe2000001ff00 */
[----:B------:R-:W-:Y:S01]  /*3b00*/  CS2R R138, SRZ ;  /* 0x00000000008a7805 */ /* 0x000fe2000001ff00 */
[----:B------:R-:W-:Y:S01]  /*3b10*/  LEA.HI.X.SX32 R29, R18, R23, 0x1, P0 ;  /* 0x00000017121d7211 */ /* 0x000fe200000f0eff */
[----:B------:R-:W-:Y:S01]  /*3b20*/  CS2R R140, SRZ ;  /* 0x00000000008c7805 */ /* 0x000fe2000001ff00 */
[CC--:B-1----:R-:W-:Y:S01]  /*3b30*/  LEA R26, P1, R3.reuse, R21.reuse, 0x1 ;  /* 0x00000015031a7211 */ /* 0x0c2fe200078208ff */
[----:B------:R-:W-:Y:S01]  /*3b40*/  CS2R R142, SRZ ;  /* 0x00000000008e7805 */ /* 0x000fe2000001ff00 */
[C---:B------:R-:W-:Y:S01]  /*3b50*/  LEA R18, P0, R6.reuse, R21, 0x1 ;  /* 0x0000001506127211 */ /* 0x040fe200078008ff */
[----:B------:R-:W-:Y:S01]  /*3b60*/  STL.64 [R1+0xb8], R28 ;  /* 0x0000b81c01007387 */ /* 0x000fe20000100a00 */
[----:B------:R-:W-:Y:S01]  /*3b70*/  LEA.HI.X.SX32 R27, R3, R23, 0x1, P1 ;  /* 0x00000017031b7211 */ /* 0x000fe200008f0eff */
[----:B------:R-:W-:Y:S01]  /*3b80*/  CS2R R168, SRZ ;  /* 0x0000000000a87805 */ /* 0x000fe2000001ff00 */
[C---:B------:R-:W-:Y:S01]  /*3b90*/  LEA R16, P1, R7.reuse, R21, 0x1 ;  /* 0x0000001507107211 */ /* 0x040fe200078208ff */
[----:B------:R-:W-:Y:S01]  /*3ba0*/  CS2R R170, SRZ ;  /* 0x0000000000aa7805 */ /* 0x000fe2000001ff00 */
[-C--:B------:R-:W-:Y:S01]  /*3bb0*/  LEA.HI.X.SX32 R19, R6, R23.reuse, 0x1, P0 ;  /* 0x0000001706137211 */ /* 0x080fe200000f0eff */
[----:B------:R-:W-:Y:S01]  /*3bc0*/  STL.64 [R1+0xb0], R26 ;  /* 0x0000b01a01007387 */ /* 0x000fe20000100a00 */
[----:B------:R-:W-:Y:S01]  /*3bd0*/  LEA.HI.X.SX32 R17, R7, R23, 0x1, P1 ;  /* 0x0000001707117211 */ /* 0x000fe200008f0eff */
[----:B------:R-:W-:Y:S01]  /*3be0*/  CS2R R172, SRZ ;  /* 0x0000000000ac7805 */ /* 0x000fe2000001ff00 */
[----:B------:R-:W-:Y:S01]  /*3bf0*/  LEA R3, R25, R13, 0x2 ;  /* 0x0000000d19037211 */ /* 0x000fe200078e10ff */
[----:B------:R0:W-:Y:S01]  /*3c00*/  STL.64 [R1+0xa8], R14 ;  /* 0x0000a80e01007387 */ /* 0x0001e20000100a00 */
[----:B------:R-:W-:Y:S01]  /*3c10*/  CS2R R174, SRZ ;  /* 0x0000000000ae7805 */ /* 0x000fe2000001ff00 */
[----:B------:R-:W-:Y:S01]  /*3c20*/  LOP3.LUT R5, R5, 0x30, R57, 0x78, !PT ;  /* 0x0000003005057812 */ /* 0x000fe200078e7839 */
[----:B------:R-:W-:Y:S01]  /*3c30*/  CS2R R176, SRZ ;  /* 0x0000000000b07805 */ /* 0x000fe2000001ff00 */
[----:B------:R1:W-:Y:S01]  /*3c40*/  STL.64 [R1+0xa0], R18 ;  /* 0x0000a01201007387 */ /* 0x0003e20000100a00 */
[C---:B------:R-:W-:Y:S01]  /*3c50*/  LEA R4, R25.reuse, R3, 0x2 ;  /* 0x0000000319047211 */ /* 0x040fe200078e10ff */
[----:B------:R-:W-:Y:S01]  /*3c60*/  CS2R R178, SRZ ;  /* 0x0000000000b27805 */ /* 0x000fe2000001ff00 */
[----:B------:R-:W-:Y:S01]  /*3c70*/  CS2R R180, SRZ ;  /* 0x0000000000b47805 */ /* 0x000fe2000001ff00 */
[----:B------:R2:W-:Y:S01]  /*3c80*/  STL.64 [R1+0x98], R16 ;  /* 0x0000981001007387 */ /* 0x0005e20000100a00 */
[C---:B------:R-:W-:Y:S01]  /*3c90*/  LEA R6, R25.reuse, R4, 0x2 ;  /* 0x0000000419067211 */ /* 0x040fe200078e10ff */
[----:B------:R-:W-:Y:S01]  /*3ca0*/  CS2R R182, SRZ ;  /* 0x0000000000b67805 */ /* 0x000fe2000001ff00 */
[----:B------:R-:W-:Y:S01]  /*3cb0*/  CS2R R196, SRZ ;  /* 0x0000000000c47805 */ /* 0x000fe2000001ff00 */
[C---:B0-----:R-:W-:Y:S01]  /*3cc0*/  LEA R14, P2, R8.reuse, R21, 0x1 ;  /* 0x00000015080e7211 */ /* 0x041fe200078408ff */
[----:B------:R-:W-:Y:S01]  /*3cd0*/  CS2R R198, SRZ ;  /* 0x0000000000c67805 */ /* 0x000fe2000001ff00 */
[----:B------:R-:W-:Y:S01]  /*3ce0*/  LEA R7, R25, R6, 0x2 ;  /* 0x0000000619077211 */ /* 0x000fe200078e10ff */
[----:B------:R-:W-:Y:S01]  /*3cf0*/  UMOV UR4, URZ ;  /* 0x0000003f00047c82 */ /* 0x000fe20008000000 */
[----:B------:R-:W-:Y:S01]  /*3d00*/  LEA.HI.X.SX32 R15, R8, R23, 0x1, P2 ;  /* 0x00000017080f7211 */ /* 0x000fe200010f0eff */
[----:B------:R-:W-:Y:S01]  /*3d10*/  UMOV UR5, URZ ;  /* 0x0000003f00057c82 */ /* 0x000fe20008000000 */
[----:B-1----:R-:W-:-:S02]  /*3d20*/  LEA R18, P0, R9, R21, 0x1 ;  /* 0x0000001509127211 */ /* 0x002fc400078008ff */
[C---:B--2---:R-:W-:Y:S01]  /*3d30*/  LEA R16, P1, R10.reuse, R21, 0x1 ;  /* 0x000000150a107211 */ /* 0x044fe200078208ff */
[----:B------:R0:W-:Y:S01]  /*3d40*/  STL.64 [R1+0x90], R14 ;  /* 0x0000900e01007387 */ /* 0x0001e20000100a00 */
[-C--:B------:R-:W-:Y:S02]  /*3d50*/  LEA.HI.X.SX32 R19, R9, R23.reuse, 0x1, P0 ;  /* 0x0000001709137211 */ /* 0x080fe400000f0eff */
[----:B------:R-:W-:Y:S02]  /*3d60*/  LEA.HI.X.SX32 R17, R10, R23, 0x1, P1 ;  /* 0x000000170a117211 */ /* 0x000fe400008f0eff */
[C---:B------:R-:W-:Y:S01]  /*3d70*/  LEA R8, R25.reuse, R7, 0x2 ;  /* 0x0000000719087211 */ /* 0x040fe200078e10ff */
[----:B------:R1:W-:Y:S03]  /*3d80*/  STL.64 [R1+0x88], R18 ;  /* 0x0000881201007387 */ /* 0x0003e60000100a00 */
[----:B------:R-:W-:Y:S01]  /*3d90*/  LEA R9, R25, R8, 0x2 ;  /* 0x0000000819097211 */ /* 0x000fe200078e10ff */
[----:B------:R2:W-:Y:S01]  /*3da0*/  STL.64 [R1+0x80], R16 ;  /* 0x0000801001007387 */ /* 0x0005e20000100a00 */
[----:B0-----:R-:W-:-:S04]  /*3db0*/  LEA R14, P2, R11, R21, 0x1 ;  /* 0x000000150b0e7211 */ /* 0x001fc800078408ff */
[----:B------:R-:W-:Y:S02]  /*3dc0*/  LEA.HI.X.SX32 R15, R11, R23, 0x1, P2 ;  /* 0x000000170b0f7211 */ /* 0x000fe400010f0eff */
[CC--:B-1----:R-:W-:Y:S02]  /*3dd0*/  LEA R18, P0, R12.reuse, R21.reuse, 0x1 ;  /* 0x000000150c127211 */ /* 0x0c2fe400078008ff */
[----:B------:R-:W-:Y:S01]  /*3de0*/  MOV R11, 0xff800000 ;  /* 0xff800000000b7802 */ /* 0x000fe20000000f00 */
[----:B------:R0:W-:Y:S01]  /*3df0*/  STL.64 [R1+0x78], R14 ;  /* 0x0000780e01007387 */ /* 0x0001e20000100a00 */
[C---:B--2---:R-:W-:Y:S02]  /*3e00*/  LEA R16, P1, R13.reuse, R21, 0x1 ;  /* 0x000000150d107211 */ /* 0x044fe400078208ff */
[-C--:B------:R-:W-:Y:S02]  /*3e10*/  LEA.HI.X.SX32 R19, R12, R23.reuse, 0x1, P0 ;  /* 0x000000170c137211 */ /* 0x080fe400000f0eff */
[----:B------:R-:W-:-:S03]  /*3e20*/  LEA.HI.X.SX32 R17, R13, R23, 0x1, P1 ;  /* 0x000000170d117211 */ /* 0x000fc600008f0eff */
[----:B------:R-:W-:Y:S01]  /*3e30*/  STL.64 [R1+0x70], R18 ;  /* 0x0000701201007387 */ /* 0x000fe20000100a00 */
[----:B0-----:R-:W-:-:S03]  /*3e40*/  LEA R14, P2, R3, R21, 0x1 ;  /* 0x00000015030e7211 */ /* 0x001fc600078408ff */
[----:B------:R0:W-:Y:S01]  /*3e50*/  STL.64 [R1+0x68], R16 ;  /* 0x0000681001007387 */ /* 0x0001e20000100a00 */
[----:B------:R-:W-:Y:S02]  /*3e60*/  LEA.HI.X.SX32 R15, R3, R23, 0x1, P2 ;  /* 0x00000017030f7211 */ /* 0x000fe400010f0eff */
[----:B------:R-:W-:Y:S02]  /*3e70*/  LEA R12, P2, R7, R21, 0x1 ;  /* 0x00000015070c7211 */ /* 0x000fe400078408ff */
[----:B------:R-:W-:Y:S01]  /*3e80*/  LEA R3, R25, R9, 0x2 ;  /* 0x0000000919037211 */ /* 0x000fe200078e10ff */
[----:B------:R1:W-:Y:S01]  /*3e90*/  STL.64 [R1+0x60], R14 ;  /* 0x0000600e01007387 */ /* 0x0003e20000100a00 */
[----:B------:R-:W-:Y:S02]  /*3ea0*/  LEA.HI.X.SX32 R13, R7, R23, 0x1, P2 ;  /* 0x00000017070d7211 */ /* 0x000fe400010f0eff */
[----:B------:R-:W-:Y:S02]  /*3eb0*/  LEA R10, R25, R3, 0x2 ;  /* 0x00000003190a7211 */ /* 0x000fe400078e10ff */
[----:B0-----:R-:W-:-:S02]  /*3ec0*/  LEA R16, P0, R4, R21, 0x1 ;  /* 0x0000001504107211 */ /* 0x001fc400078008ff */
[----:B------:R-:W-:Y:S02]  /*3ed0*/  MOV R7, c[0x0][0x1a4] ;  /* 0x0000690000077a02 */ /* 0x000fe40000000f00 */
[----:B------:R-:W-:Y:S02]  /*3ee0*/  LEA.HI.X.SX32 R17, R4, R23, 0x1, P0 ;  /* 0x0000001704117211 */ /* 0x000fe400000f0eff */
[----:B------:R-:W-:Y:S01]  /*3ef0*/  LEA R4, R25, R10, 0x2 ;  /* 0x0000000a19047211 */ /* 0x000fe200078e10ff */
[C---:B------:R-:W-:Y:S01]  /*3f00*/  IMAD R56, R7.reuse, 0x22, RZ ;  /* 0x0000002207387824 */ /* 0x040fe200078e02ff */
[C---:B-1----:R-:W-:Y:S01]  /*3f10*/  LEA R14, P1, R6.reuse, R21, 0x1 ;  /* 0x00000015060e7211 */ /* 0x042fe200078208ff */
[----:B------:R0:W-:Y:S01]  /*3f20*/  STL.64 [R1+0x58], R16 ;  /* 0x0000581001007387 */ /* 0x0001e20000100a00 */
[C---:B------:R-:W-:Y:S01]  /*3f30*/  IMAD R40, R7.reuse, 0x12, RZ ;  /* 0x0000001207287824 */ /* 0x040fe200078e02ff */
[C---:B------:R-:W-:Y:S01]  /*3f40*/  LEA R44, R7.reuse, R7, 0x4 ;  /* 0x00000007072c7211 */ /* 0x040fe200078e20ff */
[C---:B------:R-:W-:Y:S01]  /*3f50*/  IMAD R55, R7.reuse, 0x24, RZ ;  /* 0x0000002407377824 */ /* 0x040fe200078e02ff */
[----:B------:R-:W-:Y:S01]  /*3f60*/  LEA.HI.X.SX32 R15, R6, R23, 0x1, P1 ;  /* 0x00000017060f7211 */ /* 0x000fe200008f0eff */
[----:B------:R-:W-:Y:S01]  /*3f70*/  IMAD R42, R7, 0x9, RZ ;  /* 0x00000009072a7824 */ /* 0x000fe200078e02ff */
[----:B------:R-:W-:Y:S01]  /*3f80*/  LEA R6, R25, R4, 0x2 ;  /* 0x0000000419067211 */ /* 0x000fe200078e10ff */
[C---:B------:R-:W-:Y:S01]  /*3f90*/  IMAD R53, R7.reuse, 0x26, RZ ;  /* 0x0000002607357824 */ /* 0x040fe200078e02ff */
[----:B------:R-:W-:Y:S01]  /*3fa0*/  IADD3 R146, P5, R56, R216, RZ ;  /* 0x000000d838927210 */ /* 0x000fe20007fbe0ff */
[----:B------:R1:W-:Y:S01]  /*3fb0*/  STL.64 [R1+0x50], R14 ;  /* 0x0000500e01007387 */ /* 0x0003e20000100a00 */
[C---:B------:R-:W-:Y:S01]  /*3fc0*/  IMAD R31, R7.reuse, 0x14, RZ ;  /* 0x00000014071f7824 */ /* 0x040fe200078e02ff */
[C---:B------:R-:W-:Y:S01]  /*3fd0*/  LEA R35, R7.reuse, R7, 0x2 ;  /* 0x0000000707237211 */ /* 0x040fe200078e10ff */
[C---:B------:R-:W-:Y:S01]  /*3fe0*/  IMAD R38, R7.reuse, 0x13, RZ ;  /* 0x0000001307267824 */ /* 0x040fe200078e02ff */
[----:B0-----:R-:W-:Y:S01]  /*3ff0*/  LEA R16, P0, R8, R21, 0x1 ;  /* 0x0000001508107211 */ /* 0x001fe200078008ff */
[----:B------:R0:W-:Y:S01]  /*4000*/  STL.64 [R1+0x48], R12 ;  /* 0x0000480c01007387 */ /* 0x0001e20000100a00 */
[----:B------:R-:W-:Y:S01]  /*4010*/  LEA.HI.X.SX32 R147, R44, R217, 0x1, P5 ;  /* 0x000000d92c937211 */ /* 0x000fe200028f0eff */
[C---:B------:R-:W-:Y:S01]  /*4020*/  IMAD R34, R7.reuse, 0xa, RZ ;  /* 0x0000000a07227824 */ /* 0x040fe200078e02ff */
[----:B------:R-:W-:Y:S01]  /*4030*/  LEA.HI.X.SX32 R17, R8, R23, 0x1, P0 ;  /* 0x0000001708117211 */ /* 0x000fe200000f0eff */
[C---:B------:R-:W-:Y:S01]  /*4040*/  IMAD R26, R7.reuse, 0x16, RZ ;  /* 0x00000016071a7824 */ /* 0x040fe200078e02ff */
[C---:B------:R-:W-:Y:S01]  /*4050*/  LEA R41, R7.reuse, -R7, 0x3 ;  /* 0x8000000707297211 */ /* 0x040fe200078e18ff */
[----:B------:R-:W-:Y:S01]  /*4060*/  IMAD R51, R7, 0x28, RZ ;  /* 0x0000002807337824 */ /* 0x000fe200078e02ff */
[-C--:B-1----:R-:W-:Y:S01]  /*4070*/  LEA R14, P1, R9, R21.reuse, 0x1 ;  /* 0x00000015090e7211 */ /* 0x082fe200078208ff */
[----:B------:R1:W-:Y:S01]  /*4080*/  STL.64 [R1+0x40], R16 ;  /* 0x0000401001007387 */ /* 0x0003e20000100a00 */
[C---:B------:R-:W-:Y:S01]  /*4090*/  IMAD R49, R7.reuse, 0x2a, RZ ;  /* 0x0000002a07317824 */ /* 0x040fe200078e02ff */
[C---:B------:R-:W-:Y:S01]  /*40a0*/  SHF.L.U32 R54, R7.reuse, 0x2, RZ ;  /* 0x0000000207367819 */ /* 0x040fe200000006ff */
[----:B------:R-:W-:Y:S01]  /*40b0*/  IMAD R46, R7, 0x2c, RZ ;  /* 0x0000002c072e7824 */ /* 0x000fe200078e02ff */
[----:B0-----:R-:W-:Y:S01]  /*40c0*/  LEA R12, P2, R3, R21, 0x1 ;  /* 0x00000015030c7211 */ /* 0x001fe200078408ff */
[----:B------:R-:W-:Y:S01]  /*40d0*/  IMAD R28, R7, 0xb, RZ ;  /* 0x0000000b071c7824 */ /* 0x000fe200078e02ff */
[-C--:B------:R-:W-:Y:S01]  /*40e0*/  LEA.HI.X.SX32 R15, R9, R23.reuse, 0x1, P1 ;  /* 0x00000017090f7211 */ /* 0x080fe200008f0eff */
[----:B------:R-:W-:Y:S01]  /*40f0*/  IMAD R43, R7, 0x2e, RZ ;  /* 0x0000002e072b7824 */ /* 0x000fe200078e02ff */
[----:B------:R-:W-:Y:S01]  /*4100*/  LEA.HI.X.SX32 R13, R3, R23, 0x1, P2 ;  /* 0x00000017030d7211 */ /* 0x000fe200010f0eff */
[----:B------:R-:W-:Y:S01]  /*4110*/  IMAD R19, R7, 0x6, RZ ;  /* 0x0000000607137824 */ /* 0x000fe200078e02ff */
[----:B------:R-:W-:Y:S01]  /*4120*/  LEA R3, R25, R6, 0x2 ;  /* 0x0000000619037211 */ /* 0x000fe200078e10ff */
[----:B------:R0:W-:Y:S01]  /*4130*/  STL.64 [R1+0x38], R14 ;  /* 0x0000380e01007387 */ /* 0x0001e20000100a00 */
[CC--:B-1----:R-:W-:Y:S01]  /*4140*/  LEA R16, P0, R10.reuse, R21.reuse, 0x1 ;  /* 0x000000150a107211 */ /* 0x0c2fe200078008ff */
[----:B------:R-:W-:Y:S01]  /*4150*/  IMAD R29, R7, 0x15, RZ ;  /* 0x00000015071d7824 */ /* 0x000fe200078e02ff */
[----:B------:R-:W-:Y:S01]  /*4160*/  LEA R8, P3, R3, R21, 0x1 ;  /* 0x0000001503087211 */ /* 0x000fe200078608ff */
[----:B------:R1:W-:Y:S01]  /*4170*/  STL.64 [R1+0x30], R12 ;  /* 0x0000300c01007387 */ /* 0x0003e20000100a00 */
[-C--:B------:R-:W-:Y:S01]  /*4180*/  LEA.HI.X.SX32 R17, R10, R23.reuse, 0x1, P0 ;  /* 0x000000170a117211 */ /* 0x080fe200000f0eff */
[----:B------:R-:W-:Y:S01]  /*4190*/  IMAD R24, R7, 0x17, RZ ;  /* 0x0000001707187824 */ /* 0x000fe200078e02ff */
[----:B------:R-:W-:Y:S01]  /*41a0*/  LEA.HI.X.SX32 R9, R3, R23, 0x1, P3 ;  /* 0x0000001703097211 */ /* 0x000fe200018f0eff */
[C---:B------:R-:W-:Y:S01]  /*41b0*/  IMAD R37, R7.reuse, 0x30, RZ ;  /* 0x0000003007257824 */ /* 0x040fe200078e02ff */
[----:B------:R-:W-:Y:S01]  /*41c0*/  MOV R10, 0x3f800000 ;  /* 0x3f800000000a7802 */ /* 0x000fe20000000f00 */
[----:B------:R2:W-:Y:S01]  /*41d0*/  STL.64 [R1+0x28], R16 ;  /* 0x0000281001007387 */ /* 0x0005e20000100a00 */
[-C--:B------:R-:W-:Y:S01]  /*41e0*/  IADD3 R154, P0, R40, R216.reuse, RZ ;  /* 0x000000d8289a7210 */ /* 0x080fe20007f1e0ff */
[C---:B------:R-:W-:Y:S01]  /*41f0*/  IMAD R18, R7.reuse, 0xc, RZ ;  /* 0x0000000c07127824 */ /* 0x040fe200078e02ff */
[-C--:B0-----:R-:W-:Y:S01]  /*4200*/  LEA R14, P1, R4, R21.reuse, 0x1 ;  /* 0x00000015040e7211 */ /* 0x081fe200078208ff */
[----:B------:R-:W-:Y:S01]  /*4210*/  IMAD R36, R7, 0x32, RZ ;  /* 0x0000003207247824 */ /* 0x000fe200078e02ff */
[-C--:B------:R-:W-:Y:S01]  /*4220*/  IADD3 R148, P3, R55, R216.reuse, RZ ;  /* 0x000000d837947210 */ /* 0x080fe20007f7e0ff */
[C---:B------:R-:W-:Y:S01]  /*4230*/  IMAD R22, R7.reuse, 0x38, RZ ;  /* 0x0000003807167824 */ /* 0x040fe200078e02ff */
[----:B-1----:R-:W-:Y:S01]  /*4240*/  LEA R12, P2, R6, R21, 0x1 ;  /* 0x00000015060c7211 */ /* 0x002fe200078408ff */
[C---:B------:R-:W-:Y:S01]  /*4250*/  IMAD R21, R7.reuse, 0x3, RZ ;  /* 0x0000000307157824 */ /* 0x040fe200078e02ff */
[-C--:B------:R-:W-:Y:S01]  /*4260*/  LEA.HI.X.SX32 R15, R4, R23.reuse, 0x1, P1 ;  /* 0x00000017040f7211 */ /* 0x080fe200008f0eff */
[C---:B------:R-:W-:Y:S01]  /*4270*/  IMAD R27, R7.reuse, 0x19, RZ ;  /* 0x00000019071b7824 */ /* 0x040fe200078e02ff */
[----:B------:R-:W-:Y:S01]  /*4280*/  LEA.HI.X.SX32 R13, R6, R23, 0x1, P2 ;  /* 0x00000017060d7211 */ /* 0x000fe200010f0eff */
[C---:B--2---:R-:W-:Y:S01]  /*4290*/  IMAD R16, R7.reuse, 0x18, RZ ;  /* 0x0000001807107824 */ /* 0x044fe200078e02ff */
[-C--:B------:R-:W-:Y:S01]  /*42a0*/  LEA.HI.X.SX32 R155, R42, R217.reuse, 0x1, P0 ;  /* 0x000000d92a9b7211 */ /* 0x080fe200000f0eff */
[----:B------:R-:W-:Y:S01]  /*42b0*/  STL.64 [R1+0x20], R14 ;  /* 0x0000200e01007387 */ /* 0x000fe20000100a00 */
[-C--:B------:R-:W-:Y:S01]  /*42c0*/  LEA.HI.X.SX32 R149, R40, R217.reuse, 0x1, P3 ;  /* 0x000000d928957211 */ /* 0x080fe200018f0eff */
[----:B------:R-:W-:Y:S01]  /*42d0*/  IMAD R23, R7, 0x3c, RZ ;  /* 0x0000003c07177824 */ /* 0x000fe200078e02ff */
[-C--:B------:R-:W-:Y:S01]  /*42e0*/  IADD3 R58, P1, R53, R216.reuse, RZ ;  /* 0x000000d8353a7210 */ /* 0x080fe20007f3e0ff */
[----:B------:R0:W-:Y:S01]  /*42f0*/  STL.64 [R1+0x18], R12 ;  /* 0x0000180c01007387 */ /* 0x0001e20000100a00 */
[-C--:B------:R-:W-:Y:S01]  /*4300*/  IADD3 R152, P2, R51, R216.reuse, RZ ;  /* 0x000000d833987210 */ /* 0x080fe20007f5e0ff */
[----:B------:R-:W-:Y:S01]  /*4310*/  IMAD R33, R7, 0xd, RZ ;  /* 0x0000000d07217824 */ /* 0x000fe200078e02ff */
[-C--:B------:R-:W-:Y:S01]  /*4320*/  LEA.HI.X.SX32 R59, R38, R217.reuse, 0x1, P1 ;  /* 0x000000d9263b7211 */ /* 0x080fe200008f0eff */
[----:B------:R1:W-:Y:S01]  /*4330*/  STL.64 [R1+0x10], R8 ;  /* 0x0000100801007387 */ /* 0x0003e20000100a00 */
[-C--:B------:R-:W-:Y:S01]  /*4340*/  IADD3 R150, P4, R49, R216.reuse, RZ ;  /* 0x000000d831967210 */ /* 0x080fe20007f9e0ff */
[C---:B------:R-:W-:Y:S01]  /*4350*/  IMAD R32, R7.reuse, 0x34, RZ ;  /* 0x0000003407207824 */ /* 0x040fe200078e02ff */
[-C--:B------:R-:W-:Y:S01]  /*4360*/  IADD3 R144, P6, R46, R216.reuse, RZ ;  /* 0x000000d82e907210 */ /* 0x080fe20007fde0ff */
[----:B------:R-:W-:Y:S01]  /*4370*/  IMAD R30, R7, 0x36, RZ ;  /* 0x00000036071e7824 */ /* 0x000fe200078e02ff */
[-C--:B------:R-:W-:Y:S01]  /*4380*/  LEA.HI.X.SX32 R153, R31, R217.reuse, 0x1, P2 ;  /* 0x000000d91f997211 */ /* 0x080fe200010f0eff */
[----:B------:R-:W-:Y:S01]  /*4390*/  IMAD R39, R7, 0x1b, RZ ;  /* 0x0000001b07277824 */ /* 0x000fe200078e02ff */
[-C--:B------:R-:W-:Y:S01]  /*43a0*/  LEA.HI.X.SX32 R151, R29, R217.reuse, 0x1, P4 ;  /* 0x000000d91d977211 */ /* 0x080fe200020f0eff */
[C---:B0-----:R-:W-:Y:S01]  /*43b0*/  IMAD R12, R7.reuse, 0x1a, RZ ;  /* 0x0000001a070c7824 */ /* 0x041fe200078e02ff */
[----:B------:R-:W-:Y:S01]  /*43c0*/  LEA.HI.X.SX32 R145, R26, R217, 0x1, P6 ;  /* 0x000000d91a917211 */ /* 0x000fe200030f0eff */
[C---:B------:R-:W-:Y:S01]  /*43d0*/  IMAD R13, R7.reuse, 0xe, RZ ;  /* 0x0000000e070d7824 */ /* 0x040fe200078e02ff */
[----:B------:R-:W-:Y:S01]  /*43e0*/  IADD3 R30, P4, R30, R216, RZ ;  /* 0x000000d81e1e7210 */ /* 0x000fe20007f9e0ff */
[C---:B------:R-:W-:Y:S01]  /*43f0*/  IMAD R14, R7.reuse, 0x1c, RZ ;  /* 0x0000001c070e7824 */ /* 0x040fe200078e02ff */
[----:B-1----:R-:W-:Y:S01]  /*4400*/  MOV R8, 0x3f800000 ;  /* 0x3f80000000087802 */ /* 0x002fe20000000f00 */
[C---:B------:R-:W-:Y:S01]  /*4410*/  IMAD R20, R7.reuse, 0x3a, RZ ;  /* 0x0000003a07147824 */ /* 0x040fe200078e02ff */
[----:B------:R-:W-:Y:S01]  /*4420*/  MOV R9, 0x3f800000 ;  /* 0x3f80000000097802 */ /* 0x000fe20000000f00 */
[C---:B------:R-:W-:Y:S01]  /*4430*/  IMAD R25, R7.reuse, 0x3e, RZ ;  /* 0x0000003e07197824 */ /* 0x040fe200078e02ff */
[C---:B------:R-:W-:Y:S01]  /*4440*/  SHF.L.U32 R17, R7.reuse, 0x1, RZ ;  /* 0x0000000107117819 */ /* 0x040fe200000006ff */
[----:B------:R-:W-:Y:S01]  /*4450*/  STL [R1+0xc], R8 ;  /* 0x00000c0801007387 */ /* 0x000fe20000100800 */
[C---:B------:R-:W-:Y:S01]  /*4460*/  IMAD R45, R7.reuse, 0x1d, RZ ;  /* 0x0000001d072d7824 */ /* 0x040fe200078e02ff */
[C---:B------:R-:W-:Y:S01]  /*4470*/  SHF.L.U32 R52, R7.reuse, 0x3, RZ ;  /* 0x0000000307347819 */ /* 0x040fe200000006ff */
[C---:B------:R-:W-:Y:S01]  /*4480*/  IMAD R15, R7.reuse, 0x1e, RZ ;  /* 0x0000001e070f7824 */ /* 0x040fe200078e02ff */
[----:B------:R0:W-:Y:S01]  /*4490*/  STL [R1+0x8], R10 ;  /* 0x0000080a01007387 */ /* 0x0001e20000100800 */
[C---:B------:R-:W-:Y:S01]  /*44a0*/  IMAD R47, R7.reuse, 0xf, RZ ;  /* 0x0000000f072f7824 */ /* 0x040fe200078e02ff */
[----:B------:R-:W-:-:S02]  /*44b0*/  SHF.L.U32 R50, R7, 0x4, RZ ;  /* 0x0000000407327819 */ /* 0x000fc400000006ff */
[----:B------:R1:W-:Y:S01]  /*44c0*/  STL [R1+0x4], R9 ;  /* 0x0000040901007387 */ /* 0x0003e20000100800 */
[----:B------:R-:W-:Y:S02]  /*44d0*/  LEA R48, R7, -R7, 0x5 ;  /* 0x8000000707307211 */ /* 0x000fe400078e28ff */
[----:B------:R-:W-:Y:S01]  /*44e0*/  SHF.R.S32.HI R6, RZ, 0x6, R248 ;  /* 0x00000006ff067819 */ /* 0x000fe200000114f8 */
[----:B------:R2:W-:Y:S01]  /*44f0*/  STL [R1], R8 ;  /* 0x0000000801007387 */ /* 0x0005e20000100800 */
[----:B------:R-:W-:Y:S02]  /*4500*/  MOV R4, RZ ;  /* 0x000000ff00047202 */ /* 0x000fe40000000f00 */
[----:B------:R-:W-:Y:S01]  /*4510*/  SGXT R6, R6, 0x1 ;  /* 0x000000010606781a */ /* 0x000fe20000000200 */
[----:B------:R3:W-:Y:S01]  /*4520*/  STL.64 [R1+0x180], R146 ;  /* 0x0001809201007387 */ /* 0x0007e20000100a00 */
[----:B------:R-:W-:Y:S02]  /*4530*/  MOV R3, RZ ;  /* 0x000000ff00037202 */ /* 0x000fe40000000f00 */
[----:B------:R-:W-:Y:S01]  /*4540*/  LOP3.LUT R6, R6, 0x90, RZ, 0xc0, !PT ;  /* 0x0000009006067812 */ /* 0x000fe200078ec0ff */
[----:B------:R4:W-:Y:S01]  /*4550*/  STL.64 [R1+0x1c0], R154 ;  /* 0x0001c09a01007387 */ /* 0x0009e20000100a00 */
[----:B0-----:R-:W-:-:S02]  /*4560*/  MOV R10, 0xff800000 ;  /* 0xff800000000a7802 */ /* 0x001fc40000000f00 */
[----:B------:R-:W-:Y:S01]  /*4570*/  LOP3.LUT R6, R6, 0x7e, R57, 0x78, !PT ;  /* 0x0000007e06067812 */ /* 0x000fe200078e7839 */
[----:B------:R0:W-:Y:S01]  /*4580*/  STL.64 [R1+0x178], R148 ;  /* 0x0001789401007387 */ /* 0x0001e20000100a00 */
[----:B-1----:R-:W-:Y:S02]  /*4590*/  MOV R9, 0xff800000 ;  /* 0xff80000000097802 */ /* 0x002fe40000000f00 */
[----:B--2---:R-:W-:Y:S01]  /*45a0*/  MOV R8, 0xff800000 ;  /* 0xff80000000087802 */ /* 0x004fe20000000f00 */
[----:B------:R1:W-:Y:S01]  /*45b0*/  STL.64 [R1+0x170], R58 ;  /* 0x0001703a01007387 */ /* 0x0003e20000100a00 */
[-C--:B---3--:R-:W-:Y:S02]  /*45c0*/  IADD3 R146, P5, R43, R216.reuse, RZ ;  /* 0x000000d82b927210 */ /* 0x088fe40007fbe0ff */
[----:B----4-:R-:W-:Y:S02]  /*45d0*/  IADD3 R154, P0, R34, R216, RZ ;  /* 0x000000d8229a7210 */ /* 0x010fe40007f1e0ff */
[----:B------:R-:W-:-:S02]  /*45e0*/  LEA.HI.X.SX32 R147, R24, R217, 0x1, P5 ;  /* 0x000000d918937211 */ /* 0x000fc400028f0eff */
[-C--:B0-----:R-:W-:Y:S02]  /*45f0*/  IADD3 R148, P3, R31, R216.reuse, RZ ;  /* 0x000000d81f947210 */ /* 0x081fe40007f7e0ff */
[-C--:B------:R-:W-:Y:S02]  /*4600*/  LEA.HI.X.SX32 R155, R35, R217.reuse, 0x1, P0 ;  /* 0x000000d9239b7211 */ /* 0x080fe400000f0eff */
[-C--:B------:R-:W-:Y:S02]  /*4610*/  LEA.HI.X.SX32 R149, R34, R217.reuse, 0x1, P3 ;  /* 0x000000d922957211 */ /* 0x080fe400018f0eff */
[-C--:B-1----:R-:W-:Y:S02]  /*4620*/  IADD3 R58, P1, R37, R216.reuse, RZ ;  /* 0x000000d8253a7210 */ /* 0x082fe40007f3e0ff */
[----:B------:R-:W-:Y:S01]  /*4630*/  IADD3 R42, P0, R36, R216, RZ ;  /* 0x000000d8242a7210 */ /* 0x000fe20007f1e0ff */
[----:B------:R0:W-:Y:S01]  /*4640*/  STL.64 [R1+0x1b8], R148 ;  /* 0x0001b89401007387 */ /* 0x0001e20000100a00 */
[----:B------:R-:W-:-:S02]  /*4650*/  LEA.HI.X.SX32 R59, R16, R217, 0x1, P1 ;  /* 0x000000d9103b7211 */ /* 0x000fc400008f0eff */
[-C--:B------:R-:W-:Y:S01]  /*4660*/  LEA.HI.X.SX32 R43, R27, R217.reuse, 0x1, P0 ;  /* 0x000000d91b2b7211 */ /* 0x080fe200000f0eff */
[----:B------:R-:W-:Y:S01]  /*4670*/  STL.64 [R1+0x1e0], R154 ;  /* 0x0001e09a01007387 */ /* 0x000fe20000100a00 */
[-C--:B------:R-:W-:Y:S02]  /*4680*/  IADD3 R36, P2, R32, R216.reuse, RZ ;  /* 0x000000d820247210 */ /* 0x080fe40007f5e0ff */
[-C--:B------:R-:W-:Y:S01]  /*4690*/  LEA.HI.X.SX32 R31, R39, R217.reuse, 0x1, P4 ;  /* 0x000000d9271f7211 */ /* 0x080fe200020f0eff */
[----:B------:R-:W-:Y:S01]  /*46a0*/  STL.64 [R1+0x168], R152 ;  /* 0x0001689801007387 */ /* 0x000fe20000100a00 */
[-C--:B------:R-:W-:Y:S02]  /*46b0*/  LEA.HI.X.SX32 R37, R12, R217.reuse, 0x1, P2 ;  /* 0x000000d90c257211 */ /* 0x080fe400010f0eff */
[-C--:B0-----:R-:W-:Y:S01]  /*46c0*/  IADD3 R148, P3, R26, R216.reuse, RZ ;  /* 0x000000d81a947210 */ /* 0x081fe20007f7e0ff */
[----:B------:R-:W-:Y:S03]  /*46d0*/  STL.64 [R1+0x160], R150 ;  /* 0x0001609601007387 */ /* 0x000fe60000100a00 */
[----:B------:R-:W-:Y:S01]  /*46e0*/  LEA.HI.X.SX32 R149, R28, R217, 0x1, P3 ;  /* 0x000000d91c957211 */ /* 0x000fe200018f0eff */
[----:B------:R0:W-:Y:S01]  /*46f0*/  STL.64 [R1+0x158], R144 ;  /* 0x0001589001007387 */ /* 0x0001e20000100a00 */
[----:B------:R-:W-:-:S02]  /*4700*/  IADD3 R34, P3, R19, R216, RZ ;  /* 0x000000d813227210 */ /* 0x000fc40007f7e0ff */
[----:B------:R-:W-:Y:S01]  /*4710*/  IADD3 R28, P5, R16, R216, RZ ;  /* 0x000000d8101c7210 */ /* 0x000fe20007fbe0ff */
[----:B------:R-:W-:Y:S01]  /*4720*/  STL.64 [R1+0x1b0], R148 ;  /* 0x0001b09401007387 */ /* 0x000fe20000100a00 */
[-C--:B------:R-:W-:Y:S02]  /*4730*/  LEA.HI.X.SX32 R35, R21, R217.reuse, 0x1, P3 ;  /* 0x000000d915237211 */ /* 0x080fe400018f0eff */
[----:B------:R-:W-:-:S03]  /*4740*/  LEA.HI.X.SX32 R29, R18, R217, 0x1, P5 ;  /* 0x000000d9121d7211 */ /* 0x000fc600028f0eff */
[----:B------:R1:W-:Y:S01]  /*4750*/  STL.64 [R1+0x1f0], R34 ;  /* 0x0001f02201007387 */ /* 0x0003e20000100a00 */
[----:B0-----:R-:W-:-:S03]  /*4760*/  IADD3 R144, P6, R18, R216, RZ ;  /* 0x000000d812907210 */ /* 0x001fc60007fde0ff */
[----:B------:R0:W-:Y:S01]  /*4770*/  STL.64 [R1+0x150], R146 ;  /* 0x0001509201007387 */ /* 0x0001e20000100a00 */
[-C--:B------:R-:W-:Y:S02]  /*4780*/  IADD3 R18, P0, R25, R216.reuse, RZ ;  /* 0x000000d819127210 */ /* 0x080fe40007f1e0ff */
[-C--:B------:R-:W-:Y:S01]  /*4790*/  LEA.HI.X.SX32 R145, R19, R217.reuse, 0x1, P6 ;  /* 0x000000d913917211 */ /* 0x080fe200030f0eff */
[----:B------:R2:W-:Y:S01]  /*47a0*/  STL.64 [R1+0x1a8], R28 ;  /* 0x0001a81c01007387 */ /* 0x0005e20000100a00 */
[-C--:B------:R-:W-:Y:S02]  /*47b0*/  IADD3 R20, P6, R20, R216.reuse, RZ ;  /* 0x000000d814147210 */ /* 0x080fe40007fde0ff */
[-C--:B------:R-:W-:Y:S01]  /*47c0*/  LEA.HI.X.SX32 R19, R48, R217.reuse, 0x1, P0 ;  /* 0x000000d930137211 */ /* 0x080fe200000f0eff */
[----:B------:R3:W-:Y:S01]  /*47d0*/  STL.64 [R1+0x1d8], R144 ;  /* 0x0001d89001007387 */ /* 0x0007e20000100a00 */
[-C--:B-1----:R-:W-:Y:S02]  /*47e0*/  IADD3 R34, P3, R22, R216.reuse, RZ ;  /* 0x000000d816227210 */ /* 0x082fe40007f7e0ff */
[-C--:B------:R-:W-:Y:S01]  /*47f0*/  IADD3 R22, P1, R12, R216.reuse, RZ ;  /* 0x000000d80c167210 */ /* 0x080fe20007f3e0ff */
[----:B------:R-:W-:Y:S01]  /*4800*/  STL.64 [R1+0x148], R58 ;  /* 0x0001483a01007387 */ /* 0x000fe20000100a00 */
[-C--:B------:R-:W-:Y:S01]  /*4810*/  LEA.HI.X.SX32 R21, R45, R217.reuse, 0x1, P6 ;  /* 0x000000d92d157211 */ /* 0x080fe200030f0eff */
[----:B0-----:R-:W-:Y:S01]  /*4820*/  CS2R R146, SRZ ;  /* 0x0000000000927805 */ /* 0x001fe2000001ff00 */
[----:B------:R-:W-:Y:S01]  /*4830*/  LEA.HI.X.SX32 R35, R14, R217, 0x1, P3 ;  /* 0x000000d90e237211 */ /* 0x000fe200018f0eff */
[----:B------:R-:W-:Y:S01]  /*4840*/  STL.64 [R1+0x140], R42 ;  /* 0x0001402a01007387 */ /* 0x000fe20000100a00 */
[----:B--2---:R-:W-:-:S02]  /*4850*/  IADD3 R28, P5, R23, R216, RZ ;  /* 0x000000d8171c7210 */ /* 0x004fc40007fbe0ff */
[-C--:B------:R-:W-:Y:S01]  /*4860*/  LEA.HI.X.SX32 R23, R33, R217.reuse, 0x1, P1 ;  /* 0x000000d921177211 */ /* 0x080fe200008f0eff */
[----:B---3--:R-:W-:Y:S01]  /*4870*/  CS2R R144, SRZ ;  /* 0x0000000000907805 */ /* 0x008fe2000001ff00 */
[-C--:B------:R-:W-:Y:S02]  /*4880*/  IADD3 R24, P1, R13, R216.reuse, RZ ;  /* 0x000000d80d187210 */ /* 0x080fe40007f3e0ff */
[-C--:B------:R-:W-:Y:S01]  /*4890*/  LEA.HI.X.SX32 R29, R15, R217.reuse, 0x1, P5 ;  /* 0x000000d90f1d7211 */ /* 0x080fe200028f0eff */
[----:B------:R0:W-:Y:S01]  /*48a0*/  STL.64 [R1+0x1a0], R22 ;  /* 0x0001a01601007387 */ /* 0x0001e20000100a00 */
[-C--:B------:R-:W-:Y:S02]  /*48b0*/  LEA.HI.X.SX32 R25, R41, R217.reuse, 0x1, P1 ;  /* 0x000000d929197211 */ /* 0x080fe400008f0eff */
[-C--:B------:R-:W-:Y:S01]  /*48c0*/  IADD3 R26, P1, R17, R216.reuse, RZ ;  /* 0x000000d8111a7210 */ /* 0x080fe20007f3e0ff */
[----:B------:R1:W-:Y:S03]  /*48d0*/  STL.64 [R1+0x130], R30 ;  /* 0x0001301e01007387 */ /* 0x0003e60000100a00 */
[----:B------:R-:W-:Y:S01]  /*48e0*/  LEA.HI.X.SX32 R27, R7, R217, 0x1, P1 ;  /* 0x000000d9071b7211 */ /* 0x000fe200008f0eff */
[----:B------:R-:W-:Y:S01]  /*48f0*/  STL.64 [R1+0x138], R36 ;  /* 0x0001382401007387 */ /* 0x000fe20000100a00 */
[----:B0-----:R-:W-:-:S03]  /*4900*/  IADD3 R22, P2, R14, R216, RZ ;  /* 0x000000d80e167210 */ /* 0x001fc60007f5e0ff */
[----:B------:R0:W-:Y:S01]  /*4910*/  STL.64 [R1+0x1d0], R24 ;  /* 0x0001d01801007387 */ /* 0x0001e20000100a00 */
[----:B------:R-:W-:Y:S02]  /*4920*/  LEA.HI.X.SX32 R23, R13, R217, 0x1, P2 ;  /* 0x000000d90d177211 */ /* 0x000fe400010f0eff */
[----:B-1----:R-:W-:-:S03]  /*4930*/  IADD3 R30, P4, R15, R216, RZ ;  /* 0x000000d80f1e7210 */ /* 0x002fc60007f9e0ff */
[----:B------:R1:W-:Y:S01]  /*4940*/  STL.64 [R1+0x198], R22 ;  /* 0x0001981601007387 */ /* 0x0003e20000100a00 */
[-C--:B------:R-:W-:Y:S02]  /*4950*/  LEA.HI.X.SX32 R31, R47, R217.reuse, 0x1, P4 ;  /* 0x000000d92f1f7211 */ /* 0x080fe400020f0eff */
[CC--:B------:R-:W-:Y:S01]  /*4960*/  LEA R12, P4, R7.reuse, R216.reuse, 0x5 ;  /* 0x000000d8070c7211 */ /* 0x0c0fe200078828ff */
[----:B------:R2:W-:Y:S01]  /*4970*/  STL.64 [R1+0x120], R20 ;  /* 0x0001201401007387 */ /* 0x0005e20000100a00 */
[-C--:B0-----:R-:W-:Y:S02]  /*4980*/  LEA R24, P2, R7, R216.reuse, 0x2 ;  /* 0x000000d807187211 */ /* 0x081fe400078410ff */
[-C--:B------:R-:W-:Y:S01]  /*4990*/  LEA.HI.X.SX32 R13, R50, R217.reuse, 0x1, P4 ;  /* 0x000000d9320d7211 */ /* 0x080fe200020f0eff */
[----:B------:R-:W-:Y:S01]  /*49a0*/  STL.64 [R1+0x128], R34 ;  /* 0x0001282201007387 */ /* 0x000fe20000100a00 */
[----:B------:R-:W-:Y:S02]  /*49b0*/  LEA.HI.X.SX32 R25, R17, R217, 0x1, P2 ;  /* 0x000000d911197211 */ /* 0x000fe400010f0eff */
[CC--:B-1----:R-:W-:Y:S01]  /*49c0*/  LEA R22, P3, R7.reuse, R216.reuse, 0x3 ;  /* 0x000000d807167211 */ /* 0x0c2fe200078618ff */
[----:B------:R-:W-:Y:S01]  /*49d0*/  STL.64 [R1+0x190], R30 ;  /* 0x0001901e01007387 */ /* 0x000fe20000100a00 */
[----:B--2---:R-:W-:-:S03]  /*49e0*/  LEA R20, P6, R7, R216, 0x4 ;  /* 0x000000d807147211 */ /* 0x004fc600078c20ff */
[----:B------:R-:W-:Y:S01]  /*49f0*/  STL.64 [R1+0x118], R28 ;  /* 0x0001181c01007387 */ /* 0x000fe20000100a00 */
[-C--:B------:R-:W-:Y:S02]  /*4a00*/  LEA.HI.X.SX32 R23, R54, R217.reuse, 0x1, P3 ;  /* 0x000000d936177211 */ /* 0x080fe400018f0eff */
[----:B------:R-:W-:Y:S01]  /*4a10*/  LEA.HI.X.SX32 R21, R52, R217, 0x1, P6 ;  /* 0x000000d934157211 */ /* 0x000fe200030f0eff */
[----:B------:R-:W-:Y:S01]  /*4a20*/  STL.64 [R1+0x200], R26 ;  /* 0x0002001a01007387 */ /* 0x000fe20000100a00 */
[----:B------:R-:W-:Y:S02]  /*4a30*/  IADD3 R7, R0, 0x40, RZ ;  /* 0x0000004000077810 */ /* 0x000fe40007ffe0ff */
[----:B------:R-:W-:Y:S01]  /*4a40*/  LOP3.LUT R7, R6, 0x20, RZ, 0x3c, !PT ;  /* 0x0000002006077812 */ /* 0x000fe200078e3cff */
[----:B------:R-:W-:Y:S04]  /*4a50*/  STL.64 [R1+0x1f8], R24 ;  /* 0x0001f81801007387 */ /* 0x000fe80000100a00 */
[----:B------:R-:W-:Y:S04]  /*4a60*/  STL.64 [R1+0x1e8], R22 ;  /* 0x0001e81601007387 */ /* 0x000fe80000100a00 */
[----:B------:R-:W-:Y:S04]  /*4a70*/  STL.64 [R1+0x1c8], R20 ;  /* 0x0001c81401007387 */ /* 0x000fe80000100a00 */
[----:B------:R0:W-:Y:S04]  /*4a80*/  STL.64 [R1+0x188], R12 ;  /* 0x0001880c01007387 */ /* 0x0001e80000100a00 */
[----:B------:R1:W-:Y:S01]  /*4a90*/  STL.64 [R1+0x110], R18 ;  /* 0x0001101201007387 */ /* 0x0003e20000100a00 */
[----:B0-----:R-:W-:-:S02]  /*4aa0*/  IADD3 R12, R0, 0x48, RZ ;  /* 0x00000048000c7810 */ /* 0x001fc40007ffe0ff */
[----:B------:R-:W-:Y:S02]  /*4ab0*/  IADD3 R13, R0, 0x8, RZ ;  /* 0x00000008000d7810 */ /* 0x000fe40007ffe0ff */
[----:B-1----:R-:W-:Y:S02]  /*4ac0*/  LOP3.LUT R12, R215, 0x40, RZ, 0x3c, !PT ;  /* 0x00000040d70c7812 */ /* 0x002fe400078e3cff */
.L_x_1:
[----:B------:R-:W2:Y:S04]  /*4ad0*/  LDL.64 R20, [R1+0x1f0] ;  /* 0x0001f00001147983 */ /* 0x000ea80000100a00 */
[----:B------:R-:W3:Y:S04]  /*4ae0*/  LDL.64 R32, [R1+0x1e8] ;  /* 0x0001e80001207983 */ /* 0x000ee80000100a00 */
[----:B------:R-:W4:Y:S04]  /*4af0*/  LDL.64 R22, [R1+0x1e0] ;  /* 0x0001e00001167983 */ /* 0x000f280000100a00 */
[----:B------:R-:W5:Y:S04]  /*4b00*/  LDL.64 R38, [R1+0x1b8] ;  /* 0x0001b80001267983 */ /* 0x000f680000100a00 */
        /* <DEDUP_REMOVED lines=8> */
[----:B------:R-:W5:Y:S01]  /*4b90*/  LDL.64 R30, [R1+0x1c8] ;  /* 0x0001c800011e7983 */ /* 0x000f620000100a00 */
[----:B------:R-:W-:-:S03]  /*4ba0*/  IMAD.WIDE R14, R4, 0x2, R216 ;  /* 0x00000002040e7825 */ /* 0x000fc600078e02d8 */
[----:B------:R-:W5:Y:S04]  /*4bb0*/  LDL.64 R36, [R1+0x180] ;  /* 0x0001800001247983 */ /* 0x000f680000100a00 */
[----:B------:R-:W5:Y:S04]  /*4bc0*/  LDL.64 R34, [R1+0x178] ;  /* 0x0001780001227983 */ /* 0x000f680000100a00 */
[----:B------:R-:W5:Y:S04]  /*4bd0*/  LDL.64 R42, [R1+0x148] ;  /* 0x00014800012a7983 */ /* 0x000f680000100a00 */
[----:B------:R3:W5:Y:S04]  /*4be0*/  LDG.E.U16 R7, [R14.64] ;  /* 0x000000060e077981 */ /* 0x000768000c1e1500 */
        /* <DEDUP_REMOVED lines=20> */
[----:B--2---:R-:W-:-:S04]  /*4d30*/  IMAD.WIDE R20, R4, 0x2, R20 ;  /* 0x0000000204147825 */ /* 0x004fc800078e0214 */
[C---:B---3--:R-:W-:Y:S02]  /*4d40*/  IMAD.WIDE R14, R4.reuse, 0x2, R32 ;  /* 0x00000002040e7825 */ /* 0x048fe400078e0220 */
[----:B------:R-:W2:Y:S02]  /*4d50*/  LDL.64 R32, [R1+0x1a0] ;  /* 0x0001a00001207983 */ /* 0x000ea40000100a00 */
[C---:B----4-:R-:W-:Y:S02]  /*4d60*/  IMAD.WIDE R22, R4.reuse, 0x2, R22 ;  /* 0x0000000204167825 */ /* 0x050fe400078e0216 */
[----:B------:R0:W3:Y:S04]  /*4d70*/  LDG.E.U16 R20, [R20.64] ;  /* 0x0000000614147981 */ /* 0x0000e8000c1e1500 */
[----:B------:R1:W4:Y:S04]  /*4d80*/  LDG.E.U16 R14, [R14.64] ;  /* 0x000000060e0e7981 */ /* 0x000328000c1e1500 */
[----:B0-----:R5:W3:Y:S02]  /*4d90*/  LDG.E.U16 R21, [R22.64] ;  /* 0x0000000616157981 */ /* 0x001ae4000c1e1500 */
[----:B-----5:R-:W-:-:S02]  /*4da0*/  IMAD.WIDE R22, R4, 0x2, R38 ;  /* 0x0000000204167825 */ /* 0x020fc400078e0226 */
[----:B------:R-:W5:Y:S02]  /*4db0*/  LDL.64 R38, [R1+0x138] ;  /* 0x0001380001267983 */ /* 0x000f640000100a00 */
[C---:B------:R-:W-:Y:S02]  /*4dc0*/  IMAD.WIDE R16, R4.reuse, 0x2, R16 ;  /* 0x0000000204107825 */ /* 0x040fe400078e0210 */
[----:B------:R0:W3:Y:S02]  /*4dd0*/  LDG.E.U16 R22, [R22.64] ;  /* 0x0000000616167981 */ /* 0x0000e4000c1e1500 */
[C---:B------:R-:W-:Y:S02]  /*4de0*/  IMAD.WIDE R24, R4.reuse, 0x2, R24 ;  /* 0x0000000204187825 */ /* 0x040fe400078e0218 */
[----:B------:R0:W3:Y:S02]  /*4df0*/  LDG.E.U16 R17, [R16.64] ;  /* 0x0000000610117981 */ /* 0x0000e4000c1e1500 */
[----:B------:R-:W-:-:S05]  /*4e00*/  IMAD.WIDE R26, R4, 0x2, R26 ;  /* 0x00000002041a7825 */ /* 0x000fca00078e021a */
[----:B-1----:R1:W3:Y:S04]  /*4e10*/  LDG.E.U16 R15, [R26.64] ;  /* 0x000000061a0f7981 */ /* 0x0022e8000c1e1500 */
[----:B0-----:R0:W3:Y:S01]  /*4e20*/  LDG.E.U16 R16, [R24.64] ;  /* 0x0000000618107981 */ /* 0x0010e2000c1e1500 */
[----:B-1----:R-:W-:-:S03]  /*4e30*/  IMAD.WIDE R26, R4, 0x2, R48 ;  /* 0x00000002041a7825 */ /* 0x002fc600078e0230 */
[----:B------:R-:W3:Y:S01]  /*4e40*/  LDL.64 R48, [R1+0x110] ;  /* 0x0001100001307983 */ /* 0x000ee20000100a00 */
[----:B0-----:R-:W-:-:S03]  /*4e50*/  IMAD.WIDE R24, R4, 0x2, R50 ;  /* 0x0000000204187825 */ /* 0x001fc600078e0232 */
[----:B------:R-:W3:Y:S01]  /*4e60*/  LDL.64 R50, [R1+0x150] ;  /* 0x0001500001327983 */ /* 0x000ee20000100a00 */
[----:B------:R-:W-:-:S04]  /*4e70*/  IMAD.WIDE R18, R4, 0x2, R18 ;  /* 0x0000000204127825 */ /* 0x000fc800078e0212 */
[C---:B------:R-:W-:Y:S02]  /*4e80*/  IMAD.WIDE R28, R4.reuse, 0x2, R28 ;  /* 0x00000002041c7825 */ /* 0x040fe400078e021c */
[----:B------:R0:W4:Y:S02]  /*4e90*/  LDG.E.U16 R19, [R18.64] ;  /* 0x0000000612137981 */ /* 0x000124000c1e1500 */
[----:B------:R-:W-:-:S04]  /*4ea0*/  IMAD.WIDE R12, R4, 0x2, R12 ;  /* 0x00000002040c7825 */ /* 0x000fc800078e020c */
[C---:B------:R-:W-:Y:S02]  /*4eb0*/  IMAD.WIDE R30, R4.reuse, 0x2, R30 ;  /* 0x00000002041e7825 */ /* 0x040fe400078e021e */
[----:B------:R1:W4:Y:S04]  /*4ec0*/  LDG.E.U16 R12, [R12.64] ;  /* 0x000000060c0c7981 */ /* 0x000328000c1e1500 */
[----:B0-----:R0:W4:Y:S04]  /*4ed0*/  LDG.E.U16 R18, [R28.64] ;  /* 0x000000061c127981 */ /* 0x001128000c1e1500 */
[----:B-1----:R1:W4:Y:S01]  /*4ee0*/  LDG.E.U16 R13, [R30.64] ;  /* 0x000000061e0d7981 */ /* 0x002322000c1e1500 */
[----:B0-----:R-:W-:-:S05]  /*4ef0*/  IMAD.WIDE R28, R4, 0x2, R36 ;  /* 0x00000002041c7825 */ /* 0x001fca00078e0224 */
[----:B------:R0:W4:Y:S01]  /*4f00*/  LDG.E.U16 R36, [R28.64] ;  /* 0x000000061c247981 */ /* 0x000122000c1e1500 */
[----:B-1----:R-:W-:-:S03]  /*4f10*/  IMAD.WIDE R30, R4, 0x2, R34 ;  /* 0x00000002041e7825 */ /* 0x002fc600078e0222 */
[----:B------:R1:W4:Y:S04]  /*4f20*/  LDG.E.U16 R35, [R26.64] ;  /* 0x000000061a237981 */ /* 0x000328000c1e1500 */
[----:B------:R1:W4:Y:S01]  /*4f30*/  LDG.E.U16 R37, [R30.64] ;  /* 0x000000061e257981 */ /* 0x000322000c1e1500 */
[----:B0-----:R-:W-:-:S03]  /*4f40*/  IMAD.WIDE R28, R4, 0x2, R42 ;  /* 0x00000002041c7825 */ /* 0x001fc600078e022a */
[----:B------:R0:W4:Y:S01]  /*4f50*/  LDG.E.U16 R34, [R24.64] ;  /* 0x0000000618227981 */ /* 0x000122000c1e1500 */
[----:B-1----:R-:W-:-:S03]  /*4f60*/  IMAD.WIDE R30, R4, 0x2, R40 ;  /* 0x00000002041e7825 */ /* 0x002fc600078e0228 */
[----:B------:R1:W4:Y:S04]  /*4f70*/  LDG.E.U16 R40, [R28.64] ;  /* 0x000000061c287981 */ /* 0x000328000c1e1500 */
[----:B------:R1:W4:Y:S01]  /*4f80*/  LDG.E.U16 R41, [R30.64] ;  /* 0x000000061e297981 */ /* 0x000322000c1e1500 */
[----:B0-----:R-:W-:-:S04]  /*4f90*/  IMAD.WIDE R24, R4, 0x2, R154 ;  /* 0x0000000204187825 */ /* 0x001fc800078e029a */
[----:B-1----:R-:W-:-:S04]  /*4fa0*/  IMAD.WIDE R28, R4, 0x2, R58 ;  /* 0x00000002041c7825 */ /* 0x002fc800078e023a */
[----:B------:R-:W-:-:S04]  /*4fb0*/  IMAD.WIDE R26, R4, 0x2, R152 ;  /* 0x00000002041a7825 */ /* 0x000fc800078e0298 */
[----:B------:R-:W-:-:S05]  /*4fc0*/  IMAD.WIDE R30, R4, 0x2, R46 ;  /* 0x00000002041e7825 */ /* 0x000fca00078e022e */
[----:B------:R3:W4:Y:S01]  /*4fd0*/  LDG.E.U16 R46, [R30.64] ;  /* 0x000000061e2e7981 */ /* 0x000722000c1e1500 */
[----:B--2---:R-:W-:-:S05]  /*4fe0*/  IMAD.WIDE R32, R4, 0x2, R32 ;  /* 0x0000000204207825 */ /* 0x004fca00078e0220 */
[----:B------:R5:W2:Y:S02]  /*4ff0*/  LDG.E.U16 R23, [R32.64] ;  /* 0x0000000620177981 */ /* 0x000aa4000c1e1500 */
[C---:B-----5:R-:W-:Y:S02]  /*5000*/  IMAD.WIDE R32, R4.reuse, 0x2, R38 ;  /* 0x0000000204207825 */ /* 0x060fe400078e0226 */
[----:B------:R0:W5:Y:S04]  /*5010*/  LDG.E.U16 R38, [R24.64] ;  /* 0x0000000618267981 */ /* 0x000168000c1e1500 */
[----:B------:R1:W2:Y:S04]  /*5020*/  LDG.E.U16 R42, [R32.64] ;  /* 0x00000006202a7981 */ /* 0x0002a8000c1e1500 */
[----:B------:R1:W5:Y:S01]  /*5030*/  LDG.E.U16 R39, [R26.64] ;  /* 0x000000061a277981 */ /* 0x000362000c1e1500 */
[----:B0-----:R-:W-:-:S04]  /*5040*/  IMAD.WIDE R24, R4, 0x2, R150 ;  /* 0x0000000204187825 */ /* 0x001fc800078e0296 */
[C---:B-1----:R-:W-:Y:S01]  /*5050*/  IMAD.WIDE R32, R4.reuse, 0x2, R44 ;  /* 0x0000000204207825 */ /* 0x042fe200078e022c */
[----:B------:R0:W5:Y:S04]  /*5060*/  LDG.E.U16 R43, [R24.64] ;  /* 0x00000006182b7981 */ /* 0x000168000c1e1500 */
[----:B------:R1:W5:Y:S01]  /*5070*/  LDG.E.U16 R45, [R28.64] ;  /* 0x000000061c2d7981 */ /* 0x000362000c1e1500 */
[----:B------:R-:W-:-:S03]  /*5080*/  IMAD.WIDE R26, R4, 0x2, R148 ;  /* 0x00000002041a7825 */ /* 0x000fc600078e0294 */
[----:B------:R3:W5:Y:S01]  /*5090*/  LDG.E.U16 R47, [R32.64] ;  /* 0x00000006202f7981 */ /* 0x000762000c1e1500 */
[----:B0-----:R-:W-:-:S03]  /*50a0*/  IMAD.WIDE R24, R4, 0x2, R56 ;  /* 0x0000000204187825 */ /* 0x001fc600078e0238 */
[----:B------:R0:W5:Y:S01]  /*50b0*/  LDG.E.U16 R44, [R26.64] ;  /* 0x000000061a2c7981 */ /* 0x000162000c1e1500 */
[----:B-1----:R-:W-:-:S03]  /*50c0*/  IMAD.WIDE R28, R4, 0x2, R52 ;  /* 0x00000002041c7825 */ /* 0x002fc600078e0234 */
[----:B------:R-:W5:Y:S01]  /*50d0*/  LDG.E.U16 R24, [R24.64] ;  /* 0x0000000618187981 */ /* 0x000f62000c1e1500 */
[----:B---3--:R-:W-:-:S03]  /*50e0*/  IMAD.WIDE R30, R4, 0x2, R50 ;  /* 0x00000002041e7825 */ /* 0x008fc600078e0232 */
[----:B------:R-:W3:Y:S01]  /*50f0*/  LDG.E.U16 R28, [R28.64] ;  /* 0x000000061c1c7981 */ /* 0x000ee2000c1e1500 */
[----:B0-----:R-:W-:-:S03]  /*5100*/  IMAD.WIDE R26, R4, 0x2, R54 ;  /* 0x00000002041a7825 */ /* 0x001fc600078e0236 */
[----:B------:R-:W3:Y:S01]  /*5110*/  LDG.E.U16 R30, [R30.64] ;  /* 0x000000061e1e7981 */ /* 0x000ee2000c1e1500 */
[----:B------:R-:W-:-:S03]  /*5120*/  IMAD.WIDE R32, R4, 0x2, R48 ;  /* 0x0000000204207825 */ /* 0x000fc600078e0230 */
[----:B------:R-:W3:Y:S04]  /*5130*/  LDG.E.U16 R26, [R26.64] ;  /* 0x000000061a1a7981 */ /* 0x000ee8000c1e1500 */
[----:B------:R-:W3:Y:S04]  /*5140*/  LDG.E.U16 R32, [R32.64] ;  /* 0x0000000620207981 */ /* 0x000ee8000c1e1500 */
[----:B------:R-:W-:Y:S01]  /*5150*/  BAR.SYNC.DEFER_BLOCKING 0x0 ;  /* 0x0000000000007b1d */ /* 0x000fe20000010000 */
[C---:B------:R-:W-:Y:S02]  /*5160*/  LOP3.LUT R48, R222.reuse, 0x10, RZ, 0x3c, !PT ;  /* 0x00000010de307812 */ /* 0x040fe400078e3cff */
[----:B------:R-:W-:-:S03]  /*5170*/  LOP3.LUT R49, R222, 0x20, RZ, 0x3c, !PT ;  /* 0x00000020de317812 */ /* 0x000fc600078e3cff */
[----:B------:R-:W-:Y:S04]  /*5180*/  STS.U16 [R222+0x8000], R7 ;  /* 0x00800007de007388 */ /* 0x000fe80000000400 */
[----:B----4-:R-:W-:Y:S04]  /*5190*/  STS.U16 [R222+0x8800], R13 ;  /* 0x0088000dde007388 */ /* 0x010fe80000000400 */
[----:B------:R-:W-:Y:S04]  /*51a0*/  STS.U16 [R222+0x9000], R35 ;  /* 0x00900023de007388 */ /* 0x000fe80000000400 */
[----:B------:R-:W-:Y:S04]  /*51b0*/  STS.U16 [R222+0x9800], R40 ;  /* 0x00980028de007388 */ /* 0x000fe80000000400 */
[----:B------:R-:W-:Y:S04]  /*51c0*/  STS.U16 [R48+0x8100], R12 ;  /* 0x0081000c30007388 */ /* 0x000fe80000000400 */
[----:B------:R-:W-:Y:S04]  /*51d0*/  STS.U16 [R48+0x8900], R18 ;  /* 0x0089001230007388 */ /* 0x000fe80000000400 */
[----:B------:R-:W-:Y:S04]  /*51e0*/  STS.U16 [R48+0x9100], R36 ;  /* 0x0091002430007388 */ /* 0x000fe80000000400 */
[----:B------:R0:W-:Y:S04]  /*51f0*/  STS.U16 [R48+0x9900], R41 ;  /* 0x0099002930007388 */ /* 0x0001e80000000400 */
[----:B------:R-:W-:Y:S04]  /*5200*/  STS.U16 [R49+0x8200], R19 ;  /* 0x0082001331007388 */ /* 0x000fe80000000400 */
[----:B------:R-:W-:Y:S01]  /*5210*/  STS.U16 [R49+0x8a00], R22 ;  /* 0x008a001631007388 */ /* 0x000fe20000000400 */
[----:B0-----:R-:W-:-:S03]  /*5220*/  LOP3.LUT R48, R222, 0x30, RZ, 0x3c, !PT ;  /* 0x00000030de307812 */ /* 0x001fc600078e3cff */
[----:B------:R-:W-:Y:S01]  /*5230*/  STS.U16 [R49+0x9200], R37 ;  /* 0x0092002531007388 */ /* 0x000fe20000000400 */
[----:B------:R-:W-:-:S03]  /*5240*/  LOP3.LUT R7, R215, 0x40, RZ, 0x3c, !PT ;  /* 0x00000040d7077812 */ /* 0x000fc600078e3cff */
[----:B--2---:R0:W-:Y:S04]  /*5250*/  STS.U16 [R49+0x9a00], R42 ;  /* 0x009a002a31007388 */ /* 0x0041e80000000400 */
[----:B------:R-:W-:Y:S04]  /*5260*/  STS.U16 [R48+0x8300], R20 ;  /* 0x0083001430007388 */ /* 0x000fe80000000400 */
[----:B------:R-:W-:Y:S01]  /*5270*/  STS.U16 [R48+0x8b00], R15 ;  /* 0x008b000f30007388 */ /* 0x000fe20000000400 */
[----:B0-----:R-:W-:-:S03]  /*5280*/  LOP3.LUT R49, R222, 0x40, RZ, 0x3c, !PT ;  /* 0x00000040de317812 */ /* 0x001fc600078e3cff */
[----:B-----5:R-:W-:Y:S04]  /*5290*/  STS.U16 [R48+0x9300], R38 ;  /* 0x0093002630007388 */ /* 0x020fe80000000400 */
[----:B------:R0:W-:Y:S04]  /*52a0*/  STS.U16 [R48+0x9b00], R45 ;  /* 0x009b002d30007388 */ /* 0x0001e80000000400 */
[----:B------:R-:W-:Y:S04]  /*52b0*/  STS.U16 [R49+0x8400], R14 ;  /* 0x0084000e31007388 */ /* 0x000fe80000000400 */
[----:B------:R-:W-:Y:S01]  /*52c0*/  STS.U16 [R49+0x8c00], R16 ;  /* 0x008c001031007388 */ /* 0x000fe20000000400 */
[----:B0-----:R-:W-:-:S03]  /*52d0*/  LOP3.LUT R48, R222, 0x50, RZ, 0x3c, !PT ;  /* 0x00000050de307812 */ /* 0x001fc600078e3cff */
[----:B------:R-:W-:Y:S04]  /*52e0*/  STS.U16 [R49+0x9400], R39 ;  /* 0x0094002731007388 */ /* 0x000fe80000000400 */
        /* <DEDUP_REMOVED lines=10> */
[----:B------:R-:W-:Y:S04]  /*5390*/  STS.U16 [R49+0x9e00], R24 ;  /* 0x009e001831007388 */ /* 0x000fe80000000400 */
[----:B---3--:R-:W-:Y:S04]  /*53a0*/  STS.U16 [R48+0x8700], R26 ;  /* 0x0087001a30007388 */ /* 0x008fe80000000400 */
[----:B------:R-:W-:Y:S04]  /*53b0*/  STS.U16 [R48+0x8f00], R28 ;  /* 0x008f001c30007388 */ /* 0x000fe80000000400 */
[----:B------:R-:W-:Y:S04]  /*53c0*/  STS.U16 [R48+0x9700], R30 ;  /* 0x0097001e30007388 */ /* 0x000fe80000000400 */
[----:B------:R-:W-:Y:S04]  /*53d0*/  STS.U16 [R48+0x9f00], R32 ;  /* 0x009f002030007388 */ /* 0x000fe80000000400 */
[----:B------:R-:W-:Y:S06]  /*53e0*/  BAR.SYNC.DEFER_BLOCKING 0x0 ;  /* 0x0000000000007b1d */ /* 0x000fec0000010000 */
[----:B------:R-:W-:Y:S04]  /*53f0*/  LDSM.16.MT88.4 R152, [R2] ;  /* 0x000000000298783b */ /* 0x000fe80000004200 */
[----:B------:R-:W0:Y:S04]  /*5400*/  LDSM.16.M88.4 R12, [R215+0x8000] ;  /* 0x00800000d70c783b */ /* 0x000e280000000200 */
[----:B------:R-:W1:Y:S04]  /*5410*/  LDSM.16.M88.4 R16, [R215+0x8800] ;  /* 0x00880000d710783b */ /* 0x000e680000000200 */
[----:B------:R-:W2:Y:S04]  /*5420*/  LDSM.16.M88.4 R20, [R215+0x9000] ;  /* 0x00900000d714783b */ /* 0x000ea80000000200 */
[----:B------:R-:W3:Y:S04]  /*5430*/  LDSM.16.M88.4 R24, [R215+0x9800] ;  /* 0x00980000d718783b */ /* 0x000ee80000000200 */
[----:B------:R-:W4:Y:S04]  /*5440*/  LDSM.16.MT88.4 R44, [R2+0x80] ;  /* 0x00008000022c783b */ /* 0x000f280000004200 */
[----:B------:R-:W5:Y:S04]  /*5450*/  LDSM.16.MT88.4 R148, [R2+0x1000] ;  /* 0x001000000294783b */ /* 0x000f680000004200 */
[----:B------:R-:W3:Y:S04]  /*5460*/  LDSM.16.MT88.4 R28, [R2+0x1080] ;  /* 0x00108000021c783b */ /* 0x000ee80000004200 */
[----:B------:R-:W-:Y:S04]  /*5470*/  LDSM.16.M88.4 R164, [R7+0x8000] ;  /* 0x0080000007a4783b */ /* 0x000fe80000000200 */
[----:B------:R-:W4:Y:S04]  /*5480*/  LDSM.16.MT88.4 R224, [R2+0x2080] ;  /* 0x0020800002e0783b */ /* 0x000f280000004200 */
[----:B------:R-:W-:Y:S01]  /*5490*/  LDSM.16.M88.4 R192, [R7+0x8800] ;  /* 0x0088000007c0783b */ /* 0x000fe20000000200 */
[C---:B0-----:R-:W-:Y:S03]  /*54a0*/  HMMA.16816.F32.BF16 R48, R152.reuse, R12, RZ ;  /* 0x0000000c9830723c */ /* 0x041fe600000418ff */
[----:B------:R-:W-:Y:S04]  /*54b0*/  LDSM.16.M88.4 R204, [R7+0x9000] ;  /* 0x0090000007cc783b */ /* 0x000fe80000000200 */
[----:B------:R-:W-:Y:S01]  /*54c0*/  LDSM.16.M88.4 R208, [R7+0x9800] ;  /* 0x0098000007d0783b */ /* 0x000fe20000000200 */
[C---:B-1----:R-:W-:Y:S08]  /*54d0*/  HMMA.16816.F32.BF16 R52, R152.reuse, R16, RZ ;  /* 0x000000109834723c */ /* 0x042ff000000418ff */
[C---:B--2---:R-:W-:Y:S08]  /*54e0*/  HMMA.16816.F32.BF16 R56, R152.reuse, R20, RZ ;  /* 0x000000149838723c */ /* 0x044ff000000418ff */
[----:B---3--:R-:W-:Y:S08]  /*54f0*/  HMMA.16816.F32.BF16 R152, R152, R24, RZ ;  /* 0x000000189898723c */ /* 0x008ff000000418ff */
[----:B----4-:R-:W-:Y:S08]  /*5500*/  HMMA.16816.F32.BF16 R32, R44, R12, RZ ;  /* 0x0000000c2c20723c */ /* 0x010ff000000418ff */
[C---:B-----5:R-:W-:Y:S08]  /*5510*/  HMMA.16816.F32.BF16 R48, R148.reuse, R14, R48 ;  /* 0x0000000e9430723c */ /* 0x060ff00000041830 */
[C---:B------:R-:W-:Y:S08]  /*5520*/  HMMA.16816.F32.BF16 R52, R148.reuse, R18, R52 ;  /* 0x000000129434723c */ /* 0x040ff00000041834 */
[----:B------:R-:W-:Y:S08]  /*5530*/  HMMA.16816.F32.BF16 R56, R148, R22, R56 ;  /* 0x000000169438723c */ /* 0x000ff00000041838 */
[----:B------:R-:W-:Y:S08]  /*5540*/  HMMA.16816.F32.BF16 R36, R44, R16, RZ ;  /* 0x000000102c24723c */ /* 0x000ff000000418ff */
[----:B------:R-:W-:Y:S01]  /*5550*/  HMMA.16816.F32.BF16 R148, R148, R26, R152 ;  /* 0x0000001a9494723c */ /* 0x000fe20000041898 */
[----:B------:R-:W0:Y:S07]  /*5560*/  LDSM.16.MT88.4 R152, [R2+0x2000] ;  /* 0x002000000298783b */ /* 0x000e2e0000004200 */
[C---:B------:R-:W-:Y:S01]  /*5570*/  HMMA.16816.F32.BF16 R32, R28.reuse, R14, R32 ;  /* 0x0000000e1c20723c */ /* 0x040fe20000041820 */
[----:B------:R-:W-:Y:S07]  /*5580*/  LDSM.16.MT88.4 R12, [R2+0x3080] ;  /* 0x00308000020c783b */ /* 0x000fee0000004200 */
[----:B------:R-:W-:Y:S01]  /*5590*/  HMMA.16816.F32.BF16 R36, R28, R18, R36 ;  /* 0x000000121c24723c */ /* 0x000fe20000041824 */
[----:B------:R-:W1:Y:S07]  /*55a0*/  LDSM.16.MT88.4 R16, [R2+0x3000] ;  /* 0x003000000210783b */ /* 0x000e6e0000004200 */
[C---:B------:R-:W-:Y:S08]  /*55b0*/  HMMA.16816.F32.BF16 R40, R44.reuse, R20, RZ ;  /* 0x000000142c28723c */ /* 0x040ff000000418ff */
[----:B------:R-:W-:Y:S08]  /*55c0*/  HMMA.16816.F32.BF16 R44, R44, R24, RZ ;  /* 0x000000182c2c723c */ /* 0x000ff000000418ff */
[-C--:B------:R-:W-:Y:S08]  /*55d0*/  HMMA.16816.F32.BF16 R32, R224, R164.reuse, R32 ;  /* 0x000000a4e020723c */ /* 0x080ff00000041820 */
[----:B0-----:R-:W-:Y:S08]  /*55e0*/  HMMA.16816.F32.BF16 R48, R152, R164, R48 ;  /* 0x000000a49830723c */ /* 0x001ff00000041830 */
[C---:B------:R-:W-:Y:S01]  /*55f0*/  HMMA.16816.F32.BF16 R40, R28.reuse, R22, R40 ;  /* 0x000000161c28723c */ /* 0x040fe20000041828 */
[----:B------:R-:W-:Y:S07]  /*5600*/  LDSM.16.M88.4 R20, [R215+0x9880] ;  /* 0x00988000d714783b */ /* 0x000fee0000000200 */
[----:B------:R-:W-:Y:S01]  /*5610*/  HMMA.16816.F32.BF16 R44, R28, R26, R44 ;  /* 0x0000001a1c2c723c */ /* 0x000fe2000004182c */
[----:B------:R-:W-:Y:S04]  /*5620*/  LDSM.16.M88.4 R28, [R215+0x8880] ;  /* 0x00888000d71c783b */ /* 0x000fe80000000200 */
[----:B------:R-:W-:Y:S03]  /*5630*/  LDSM.16.M88.4 R24, [R215+0x9080] ;  /* 0x00908000d718783b */ /* 0x000fe60000000200 */
[C---:B------:R-:W-:Y:S08]  /*5640*/  HMMA.16816.F32.BF16 R52, R152.reuse, R192, R52 ;  /* 0x000000c09834723c */ /* 0x040ff00000041834 */
[C---:B------:R-:W-:Y:S08]  /*5650*/  HMMA.16816.F32.BF16 R56, R152.reuse, R204, R56 ;  /* 0x000000cc9838723c */ /* 0x040ff00000041838 */
[----:B------:R-:W-:Y:S01]  /*5660*/  HMMA.16816.F32.BF16 R148, R152, R208, R148 ;  /* 0x000000d09894723c */ /* 0x000fe20000041894 */
[----:B------:R-:W-:Y:S07]  /*5670*/  LDSM.16.M88.4 R152, [R215+0x8080] ;  /* 0x00808000d798783b */ /* 0x000fee0000000200 */
[-C--:B-1----:R-:W-:Y:S08]  /*5680*/  HMMA.16816.F32.BF16 R48, R16, R166.reuse, R48 ;  /* 0x000000a61030723c */ /* 0x082ff00000041830 */
[----:B------:R-:W-:Y:S01]  /*5690*/  HMMA.16816.F32.BF16 R32, R12, R166, R32 ;  /* 0x000000a60c20723c */ /* 0x000fe20000041820 */
[----:B------:R-:W0:Y:S07]  /*56a0*/  LDSM.16.MT88.4 R164, [R2+0x4000] ;  /* 0x0040000002a4783b */ /* 0x000e2e0000004200 */
[C---:B------:R-:W-:Y:S01]  /*56b0*/  HMMA.16816.F32.BF16 R36, R224.reuse, R192, R36 ;  /* 0x000000c0e024723c */ /* 0x040fe20000041824 */
[----:B------:R-:W2:Y:S07]  /*56c0*/  LDL.64 R192, [R1+0x48] ;  /* 0x0000480001c07983 */ /* 0x000eae0000100a00 */
[C---:B------:R-:W-:Y:S01]  /*56d0*/  HMMA.16816.F32.BF16 R40, R224.reuse, R204, R40 ;  /* 0x000000cce028723c */ /* 0x040fe20000041828 */
[----:B------:R-:W3:Y:S07]  /*56e0*/  LDL.64 R204, [R1+0x28] ;  /* 0x0000280001cc7983 */ /* 0x000eee0000100a00 */
[----:B------:R-:W-:Y:S01]  /*56f0*/  HMMA.16816.F32.BF16 R44, R224, R208, R44 ;  /* 0x000000d0e02c723c */ /* 0x000fe2000004182c */
[----:B------:R-:W4:Y:S04]  /*5700*/  LDL.64 R208, [R1+0x38] ;  /* 0x0000380001d07983 */ /* 0x000f280000100a00 */
[----:B------:R-:W5:Y:S03]  /*5710*/  LDL.64 R226, [R1+0x40] ;  /* 0x0000400001e27983 */ /* 0x000f660000100a00 */
[C---:B------:R-:W-:Y:S01]  /*5720*/  HMMA.16816.F32.BF16 R52, R16.reuse, R194, R52 ;  /* 0x000000c21034723c */ /* 0x040fe20000041834 */
[----:B------:R-:W2:Y:S07]  /*5730*/  LDL.64 R224, [R1+0x30] ;  /* 0x0000300001e07983 */ /* 0x000eae0000100a00 */
[C---:B------:R-:W-:Y:S08]  /*5740*/  HMMA.16816.F32.BF16 R56, R16.reuse, R206, R56 ;  /* 0x000000ce1038723c */ /* 0x040ff00000041838 */
[----:B------:R-:W-:Y:S01]  /*5750*/  HMMA.16816.F32.BF16 R148, R16, R210, R148 ;  /* 0x000000d21094723c */ /* 0x000fe20000041894 */
[----:B------:R-:W1:Y:S07]  /*5760*/  LDSM.16.MT88.4 R16, [R2+0x4080] ;  /* 0x004080000210783b */ /* 0x000e6e0000004200 */
[C---:B------:R-:W-:Y:S01]  /*5770*/  HMMA.16816.F32.BF16 R36, R12.reuse, R194, R36 ;  /* 0x000000c20c24723c */ /* 0x040fe20000041824 */
[----:B------:R-:W2:Y:S07]  /*5780*/  LDL.64 R194, [R1+0x68] ;  /* 0x0000680001c27983 */ /* 0x000eae0000100a00 */
[C---:B------:R-:W-:Y:S01]  /*5790*/  HMMA.16816.F32.BF16 R40, R12.reuse, R206, R40 ;  /* 0x000000ce0c28723c */ /* 0x040fe20000041828 */
[----:B------:R-:W2:Y:S07]  /*57a0*/  LDL.64 R206, [R1+0x18] ;  /* 0x0000180001ce7983 */ /* 0x000eae0000100a00 */
[----:B------:R-:W-:Y:S01]  /*57b0*/  HMMA.16816.F32.BF16 R44, R12, R210, R44 ;  /* 0x000000d20c2c723c */ /* 0x000fe2000004182c */
[----:B------:R-:W1:Y:S04]  /*57c0*/  LDSM.16.MT88.4 R12, [R2+0x5080] ;  /* 0x00508000020c783b */ /* 0x000e680000004200 */
[----:B------:R-:W2:Y:S03]  /*57d0*/  LDL.64 R210, [R1+0x88] ;  /* 0x0000880001d27983 */ /* 0x000ea60000100a00 */
[C---:B0-----:R-:W-:Y:S08]  /*57e0*/  HMMA.16816.F32.BF16 R48, R164.reuse, R152, R48 ;  /* 0x00000098a430723c */ /* 0x041ff00000041830 */
[C---:B------:R-:W-:Y:S08]  /*57f0*/  HMMA.16816.F32.BF16 R52, R164.reuse, R28, R52 ;  /* 0x0000001ca434723c */ /* 0x040ff00000041834 */
[C---:B------:R-:W-:Y:S08]  /*5800*/  HMMA.16816.F32.BF16 R56, R164.reuse, R24, R56 ;  /* 0x00000018a438723c */ /* 0x040ff00000041838 */
[----:B------:R-:W-:Y:S01]  /*5810*/  HMMA.16816.F32.BF16 R148, R164, R20, R148 ;  /* 0x00000014a494723c */ /* 0x000fe20000041894 */
[----:B------:R-:W0:Y:S07]  /*5820*/  LDSM.16.MT88.4 R164, [R2+0x5000] ;  /* 0x0050000002a4783b */ /* 0x000e2e0000004200 */
[C---:B-1----:R-:W-:Y:S08]  /*5830*/  HMMA.16816.F32.BF16 R32, R16.reuse, R152, R32 ;  /* 0x000000981020723c */ /* 0x042ff00000041820 */
[C---:B------:R-:W-:Y:S08]  /*5840*/  HMMA.16816.F32.BF16 R36, R16.reuse, R28, R36 ;  /* 0x0000001c1024723c */ /* 0x040ff00000041824 */
[C---:B------:R-:W-:Y:S08]  /*5850*/  HMMA.16816.F32.BF16 R40, R16.reuse, R24, R40 ;  /* 0x000000181028723c */ /* 0x040ff00000041828 */
[----:B------:R-:W-:Y:S01]  /*5860*/  HMMA.16816.F32.BF16 R44, R16, R20, R44 ;  /* 0x00000014102c723c */ /* 0x000fe2000004182c */
[----:B------:R-:W-:Y:S07]  /*5870*/  LDSM.16.MT88.4 R16, [R2+0x6080] ;  /* 0x006080000210783b */ /* 0x000fee0000004200 */
[-C--:B------:R-:W-:Y:S08]  /*5880*/  HMMA.16816.F32.BF16 R32, R12, R154.reuse, R32 ;  /* 0x0000009a0c20723c */ /* 0x080ff00000041820 */
[----:B0-----:R-:W-:Y:S01]  /*5890*/  HMMA.16816.F32.BF16 R48, R164, R154, R48 ;  /* 0x0000009aa430723c */ /* 0x001fe20000041830 */
[----:B------:R-:W-:Y:S07]  /*58a0*/  LDSM.16.MT88.4 R152, [R2+0x6000] ;  /* 0x006000000298783b */ /* 0x000fee0000004200 */
[C---:B------:R-:W-:Y:S08]  /*58b0*/  HMMA.16816.F32.BF16 R36, R12.reuse, R30, R36 ;  /* 0x0000001e0c24723c */ /* 0x040ff00000041824 */
[C---:B------:R-:W-:Y:S08]  /*58c0*/  HMMA.16816.F32.BF16 R40, R12.reuse, R26, R40 ;  /* 0x0000001a0c28723c */ /* 0x040ff00000041828 */
[----:B------:R-:W-:Y:S01]  /*58d0*/  HMMA.16816.F32.BF16 R44, R12, R22, R44 ;  /* 0x000000160c2c723c */ /* 0x000fe2000004182c */
[----:B------:R-:W0:Y:S07]  /*58e0*/  LDSM.16.M88.4 R12, [R7+0x8080] ;  /* 0x00808000070c783b */ /* 0x000e2e0000000200 */
[C---:B------:R-:W-:Y:S01]  /*58f0*/  HMMA.16816.F32.BF16 R52, R164.reuse, R30, R52 ;  /* 0x0000001ea434723c */ /* 0x040fe20000041834 */
[----:B------:R-:W1:Y:S07]  /*5900*/  LDSM.16.M88.4 R28, [R7+0x8880] ;  /* 0x00888000071c783b */ /* 0x000e6e0000000200 */
[C---:B------:R-:W-:Y:S01]  /*5910*/  HMMA.16816.F32.BF16 R56, R164.reuse, R26, R56 ;  /* 0x0000001aa438723c */ /* 0x040fe20000041838 */
[----:B------:R-:W1:Y:S07]  /*5920*/  LDSM.16.M88.4 R24, [R7+0x9080] ;  /* 0x009080000718783b */ /* 0x000e6e0000000200 */
[----:B------:R-:W-:Y:S01]  /*5930*/  HMMA.16816.F32.BF16 R148, R164, R22, R148 ;  /* 0x00000016a494723c */ /* 0x000fe20000041894 */
[----:B------:R-:W1:Y:S04]  /*5940*/  LDSM.16.M88.4 R20, [R7+0x9880] ;  /* 0x009880000714783b */ /* 0x000e680000000200 */
[----:B------:R-:W3:Y:S04]  /*5950*/  LDL.64 R164, [R1+0x78] ;  /* 0x0000780001a47983 */ /* 0x000ee80000100a00 */
[----:B------:R-:W4:Y:S01]  /*5960*/  LDL.64 R166, [R1+0x58] ;  /* 0x0000580001a67983 */ /* 0x000f220000100a00 */
[-C--:B0-----:R-:W-:Y:S08]  /*5970*/  HMMA.16816.F32.BF16 R48, R152, R12.reuse, R48 ;  /* 0x0000000c9830723c */ /* 0x081ff00000041830 */
[C---:B------:R-:W-:Y:S07]  /*5980*/  HMMA.16816.F32.BF16 R32, R16.reuse, R12, R32 ;  /* 0x0000000c1020723c */ /* 0x040fee0000041820 */
[C---:B------:R-:W-:Y:S01]  /*5990*/  IMAD.WIDE R12, R3.reuse, 0x2, R234 ;  /* 0x00000002030c7825 */ /* 0x040fe200078e02ea */
[C---:B-1----:R-:W-:Y:S01]  /*59a0*/  HMMA.16816.F32.BF16 R36, R16.reuse, R28, R36 ;  /* 0x0000001c1024723c */ /* 0x042fe20000041824 */
[----:B------:R-:W4:Y:S04]  /*59b0*/  LDL.64 R234, [R1+0xb0] ;  /* 0x0000b00001ea7983 */ /* 0x000f280000100a00 */
[----:B------:R0:W5:Y:S03]  /*59c0*/  LDG.E.U16 R12, [R12.64] ;  /* 0x000000060c0c7981 */ /* 0x000166000c1e1500 */
[C---:B------:R-:W-:Y:S08]  /*59d0*/  HMMA.16816.F32.BF16 R40, R16.reuse, R24, R40 ;  /* 0x000000181028723c */ /* 0x040ff00000041828 */
[----:B------:R-:W-:Y:S07]  /*59e0*/  HMMA.16816.F32.BF16 R44, R16, R20, R44 ;  /* 0x00000014102c723c */ /* 0x000fee000004182c */
[C---:B------:R-:W-:Y:S01]  /*59f0*/  IMAD.WIDE R16, R3.reuse, 0x2, R232 ;  /* 0x0000000203107825 */ /* 0x040fe200078e02e8 */
[----:B------:R-:W-:Y:S01]  /*5a00*/  HMMA.16816.F32.BF16 R56, R152, R24, R56 ;  /* 0x000000189838723c */ /* 0x000fe20000041838 */
[----:B------:R-:W5:Y:S04]  /*5a10*/  LDL.64 R232, [R1+0xa0] ;  /* 0x0000a00001e87983 */ /* 0x000f680000100a00 */
[----:B0-----:R0:W5:Y:S02]  /*5a20*/  LDG.E.U16 R13, [R16.64] ;  /* 0x00000006100d7981 */ /* 0x001164000c1e1500 */
[----:B------:R-:W-:-:S02]  /*5a30*/  IMAD.WIDE R24, R3, 0x2, R220 ;  /* 0x0000000203187825 */ /* 0x000fc400078e02dc */
[----:B------:R-:W5:Y:S02]  /*5a40*/  LDL.64 R220, [R1+0x100] ;  /* 0x0001000001dc7983 */ /* 0x000f640000100a00 */
[C---:B------:R-:W-:Y:S01]  /*5a50*/  IMAD.WIDE R18, R3.reuse, 0x2, R236 ;  /* 0x0000000203127825 */ /* 0x040fe200078e02ec */
[C---:B------:R-:W-:Y:S01]  /*5a60*/  HMMA.16816.F32.BF16 R52, R152.reuse, R28, R52 ;  /* 0x0000001c9834723c */ /* 0x040fe20000041834 */
[----:B------:R1:W5:Y:S02]  /*5a70*/  LDG.E.U16 R24, [R24.64] ;  /* 0x0000000618187981 */ /* 0x000364000c1e1500 */
[C---:B0-----:R-:W-:Y:S02]  /*5a80*/  IMAD.WIDE R16, R3.reuse, 0x2, R218 ;  /* 0x0000000203107825 */ /* 0x041fe400078e02da */
[----:B------:R-:W5:Y:S02]  /*5a90*/  LDL.64 R218, [R1+0xf0] ;  /* 0x0000f00001da7983 */ /* 0x000f640000100a00 */
[C---:B------:R-:W-:Y:S01]  /*5aa0*/  IMAD.WIDE R28, R3.reuse, 0x2, R212 ;  /* 0x00000002031c7825 */ /* 0x040fe200078e02d4 */
[----:B------:R-:W-:Y:S01]  /*5ab0*/  HMMA.16816.F32.BF16 R148, R152, R20, R148 ;  /* 0x000000149894723c */ /* 0x000fe20000041894 */
[----:B------:R0:W5:Y:S04]  /*5ac0*/  LDG.E.U16 R7, [R18.64] ;  /* 0x0000000612077981 */ /* 0x000168000c1e1500 */
[----:B-1----:R2:W5:Y:S02]  /*5ad0*/  LDG.E.U16 R25, [R16.64] ;  /* 0x0000000610197981 */ /* 0x002564000c1e1500 */
[----:B------:R-:W-:-:S02]  /*5ae0*/  IMAD.WIDE R20, R3, 0x2, R230 ;  /* 0x0000000203147825 */ /* 0x000fc400078e02e6 */
[----:B------:R1:W5:Y:S02]  /*5af0*/  LDG.E.U16 R28, [R28.64] ;  /* 0x000000061c1c7981 */ /* 0x000364000c1e1500 */
[C---:B0-----:R-:W-:Y:S02]  /*5b00*/  IMAD.WIDE R18, R3.reuse, 0x2, R228 ;  /* 0x0000000203127825 */ /* 0x041fe400078e02e4 */
[----:B------:R0:W5:Y:S04]  /*5b10*/  LDG.E.U16 R20, [R20.64] ;  /* 0x0000000614147981 */ /* 0x000168000c1e1500 */
[----:B------:R-:W1:Y:S04]  /*5b20*/  LDSM.16.MT88.4 R152, [R2+0x7000] ;  /* 0x007000000298783b */ /* 0x000e680000004200 */
[----:B------:R-:W1:Y:S04]  /*5b30*/  S2R R212, SR_TID.X ;  /* 0x0000000000d47919 */ /* 0x000e680000002100 */
[----:B0-----:R0:W5:Y:S04]  /*5b40*/  LDG.E.U16 R21, [R18.64] ;  /* 0x0000000612157981 */ /* 0x001168000c1e1500 */
[----:B------:R-:W5:Y:S04]  /*5b50*/  LDL.64 R236, [R1+0xd0] ;  /* 0x0000d00001ec7983 */ /* 0x000f680000100a00 */
[----:B------:R-:W5:Y:S04]  /*5b60*/  LDL.64 R228, [R1+0x70] ;  /* 0x0000700001e47983 */ /* 0x000f680000100a00 */
[----:B------:R-:W5:Y:S01]  /*5b70*/  LDL.64 R230, [R1+0x90] ;  /* 0x0000900001e67983 */ /* 0x000f620000100a00 */
[----:B--2---:R-:W-:-:S05]  /*5b80*/  IMAD.WIDE R16, R3, 0x2, R210 ;  /* 0x0000000203107825 */ /* 0x004fca00078e02d2 */
[----:B-1----:R0:W2:Y:S04]  /*5b90*/  LDG.E.U16 R29, [R16.64] ;  /* 0x00000006101d7981 */ /* 0x0020a8000c1e1500 */
[----:B0-----:R-:W0:Y:S01]  /*5ba0*/  LDSM.16.MT88.4 R16, [R2+0x7080] ;  /* 0x007080000210783b */ /* 0x001e220000004200 */
[----:B------:R-:W-:Y:S01]  /*5bb0*/  HMMA.16816.F32.BF16 R52, R152, R30, R52 ;  /* 0x0000001e9834723c */ /* 0x000fe20000041834 */
[----:B------:R-:W-:-:S07]  /*5bc0*/  IMAD.WIDE R194, R3, 0x2, R194 ;  /* 0x0000000203c27825 */ /* 0x000fce00078e02c2 */
[----:B------:R-:W-:Y:S01]  /*5bd0*/  HMMA.16816.F32.BF16 R148, R152, R22, R148 ;  /* 0x000000169894723c */ /* 0x000fe20000041894 */
[----:B------:R-:W-:-:S07]  /*5be0*/  IADD3 R211, R0, 0x40, RZ ;  /* 0x0000004000d37810 */ /* 0x000fce0007ffe0ff */
[----:B------:R-:W-:Y:S01]  /*5bf0*/  HMMA.16816.F32.BF16 R56, R152, R26, R56 ;  /* 0x0000001a9838723c */ /* 0x000fe20000041838 */
[----:B------:R-:W-:-:S07]  /*5c00*/  IADD3 R210, R0, 0x48, RZ ;  /* 0x0000004800d27810 */ /* 0x000fce0007ffe0ff */
[----:B------:R-:W-:Y:S01]  /*5c10*/  HMMA.16816.F32.BF16 R48, R152, R14, R48 ;  /* 0x0000000e9830723c */ /* 0x000fe20000041830 */
[----:B------:R-:W2:Y:S07]  /*5c20*/  LDL.64 R152, [R1+0x50] ;  /* 0x0000500001987983 */ /* 0x000eae0000100a00 */
[C---:B0-----:R-:W-:Y:S01]  /*5c30*/  HMMA.16816.F32.BF16 R36, R16.reuse, R30, R36 ;  /* 0x0000001e1024723c */ /* 0x041fe20000041824 */
[----:B------:R-:W2:Y:S07]  /*5c40*/  LDL.64 R30, [R1+0xc0] ;  /* 0x0000c000011e7983 */ /* 0x000eae0000100a00 */
[C---:B------:R-:W-:Y:S01]  /*5c50*/  HMMA.16816.F32.BF16 R44, R16.reuse, R22, R44 ;  /* 0x00000016102c723c */ /* 0x040fe2000004182c */
[----:B------:R-:W2:Y:S07]  /*5c60*/  LDL.64 R22, [R1+0x60] ;  /* 0x0000600001167983 */ /* 0x000eae0000100a00 */
[C---:B------:R-:W-:Y:S01]  /*5c70*/  HMMA.16816.F32.BF16 R40, R16.reuse, R26, R40 ;  /* 0x0000001a1028723c */ /* 0x040fe20000041828 */
[----:B------:R-:W2:Y:S07]  /*5c80*/  LDL.64 R26, [R1+0x80] ;  /* 0x00008000011a7983 */ /* 0x000eae0000100a00 */
[----:B------:R-:W-:Y:S01]  /*5c90*/  HMMA.16816.F32.BF16 R32, R16, R14, R32 ;  /* 0x0000000e1020723c */ /* 0x000fe20000041820 */
[----:B---3--:R-:W-:-:S06]  /*5ca0*/  IMAD.WIDE R164, R3, 0x2, R164 ;  /* 0x0000000203a47825 */ /* 0x008fcc00078e02a4 */
[----:B------:R0:W3:Y:S04]  /*5cb0*/  LDG.E.U16 R164, [R164.64] ;  /* 0x00000006a4a47981 */ /* 0x0000e8000c1e1500 */
[----:B0-----:R0:W3:Y:S02]  /*5cc0*/  LDG.E.U16 R165, [R194.64] ;  /* 0x00000006c2a57981 */ /* 0x0010e4000c1e1500 */
[----:B0-----:R-:W-:Y:S01]  /*5cd0*/  IMAD.WIDE R194, R3, 0x2, R206 ;  /* 0x0000000203c27825 */ /* 0x001fe200078e02ce */
[----:B------:R-:W-:-:S04]  /*5ce0*/  LOP3.LUT R206, R212, 0x3, RZ, 0xc0, !PT ;  /* 0x00000003d4ce7812 */ /* 0x000fc800078ec0ff */
[----:B------:R-:W-:Y:S01]  /*5cf0*/  LEA R207, P0, R206, UR4, 0x1 ;  /* 0x00000004cecf7c11 */ /* 0x000fe2000f8008ff */
[----:B----4-:R-:W-:Y:S01]  /*5d00*/  IMAD.WIDE R166, R3, 0x2, R166 ;  /* 0x0000000203a67825 */ /* 0x010fe200078e02a6 */
[----:B------:R-:W-:Y:S01]  /*5d10*/  IADD3 R212, R0, 0x8, RZ ;  /* 0x0000000800d47810 */ /* 0x000fe20007ffe0ff */
[----:B------:R0:W4:Y:S01]  /*5d20*/  LDG.E.U16 R194, [R194.64] ;  /* 0x00000006c2c27981 */ /* 0x000122000c1e1500 */
[----:B------:R-:W-:Y:S01]  /*5d30*/  IADD3 R14, P2, R207, 0x9, RZ ;  /* 0x00000009cf0e7810 */ /* 0x000fe20007f5e0ff */
[----:B------:R-:W-:Y:S02]  /*5d40*/  IMAD.WIDE R192, R3, 0x2, R192 ;  /* 0x0000000203c07825 */ /* 0x000fe400078e02c0 */
[----:B------:R1:W3:Y:S01]  /*5d50*/  LDG.E.U16 R166, [R166.64] ;  /* 0x00000006a6a67981 */ /* 0x0002e2000c1e1500 */
[C---:B------:R-:W-:Y:S02]  /*5d60*/  ISETP.GT.U32.AND P4, PT, R14.reuse, R0, PT ;  /* 0x000000000e00720c */ /* 0x040fe40003f84070 */
[----:B------:R-:W-:-:S02]  /*5d70*/  ISETP.GT.U32.AND P1, PT, R14, R212, PT ;  /* 0x000000d40e00720c */ /* 0x000fc40003f24070 */
[C---:B------:R-:W-:Y:S02]  /*5d80*/  ISETP.GT.U32.AND P5, PT, R14.reuse, R211, PT ;  /* 0x000000d30e00720c */ /* 0x040fe40003fa4070 */
[----:B------:R-:W-:Y:S01]  /*5d90*/  ISETP.GT.U32.AND P6, PT, R14, R210, PT ;  /* 0x000000d20e00720c */ /* 0x000fe20003fc4070 */
[----:B-1----:R1:W3:Y:S01]  /*5da0*/  LDG.E.U16 R167, [R192.64] ;  /* 0x00000006c0a77981 */ /* 0x0022e2000c1e1500 */
[----:B-----5:R-:W-:-:S03]  /*5db0*/  IMAD.WIDE R16, R3, 0x2, R220 ;  /* 0x0000000203107825 */ /* 0x020fc600078e02dc */
[----:B------:R-:W5:Y:S01]  /*5dc0*/  LDL.64 R220, [R1+0x20] ;  /* 0x0000200001dc7983 */ /* 0x000f620000100a00 */
[----:B------:R-:W-:-:S03]  /*5dd0*/  IMAD.WIDE R14, R3, 0x2, R218 ;  /* 0x00000002030e7825 */ /* 0x000fc600078e02da */
[----:B0-----:R0:W3:Y:S04]  /*5de0*/  LDG.E.U16 R195, [R16.64] ;  /* 0x0000000610c37981 */ /* 0x0010e8000c1e1500 */
[----:B------:R-:W3:Y:S01]  /*5df0*/  LDL.64 R218, [R1+0x10] ;  /* 0x0000100001da7983 */ /* 0x000ee20000100a00 */
[C---:B-1----:R-:W-:Y:S01]  /*5e00*/  IMAD.WIDE R192, R3.reuse, 0x2, R208 ;  /* 0x0000000203c07825 */ /* 0x042fe200078e02d0 */
[----:B------:R-:W-:Y:S02]  /*5e10*/  IADD3.X R208, RZ, UR5, RZ, P0, !PT ;  /* 0x00000005ffd07c10 */ /* 0x000fe400087fe4ff */
[----:B------:R1:W4:Y:S02]  /*5e20*/  LDG.E.U16 R155, [R14.64] ;  /* 0x000000060e9b7981 */ /* 0x000324000c1e1500 */
[----:B------:R-:W-:Y:S01]  /*5e30*/  IADD3.X R206, RZ, R208, RZ, P2, !PT ;  /* 0x000000d0ffce7210 */ /* 0x000fe200017fe4ff */
[----:B------:R-:W-:Y:S01]  /*5e40*/  IMAD.WIDE R204, R3, 0x2, R204 ;  /* 0x0000000203cc7825 */ /* 0x000fe200078e02cc */
[----:B------:R-:W-:Y:S01]  /*5e50*/  IADD3 R18, P0, R207, 0x10, RZ ;  /* 0x00000010cf127810 */ /* 0x000fe20007f1e0ff */
[----:B------:R1:W4:Y:S01]  /*5e60*/  LDG.E.U16 R192, [R192.64] ;  /* 0x00000006c0c07981 */ /* 0x000322000c1e1500 */
[----:B------:R-:W-:Y:S01]  /*5e70*/  ISETP.GT.U32.AND.EX P4, PT, R206, RZ, PT, P4 ;  /* 0x000000ffce00720c */ /* 0x000fe20003f84140 */
[----:B------:R-:W-:Y:S01]  /*5e80*/  FMUL R53, R53, c[0x0][0x188] ;  /* 0x0000620035357a20 */ /* 0x000fe20000400000 */
[----:B------:R-:W-:-:S02]  /*5e90*/  ISETP.GT.U32.AND P3, PT, R18, R0, PT ;  /* 0x000000001200720c */ /* 0x000fc40003f64070 */
[C---:B------:R-:W-:Y:S01]  /*5ea0*/  ISETP.GT.U32.AND P2, PT, R18.reuse, R212, PT ;  /* 0x000000d41200720c */ /* 0x040fe20003f44070 */
[----:B0-----:R-:W-:Y:S01]  /*5eb0*/  IMAD.WIDE R16, R3, 0x2, R238 ;  /* 0x0000000203107825 */ /* 0x001fe200078e02ee */
[----:B-1----:R0:W4:Y:S04]  /*5ec0*/  LDG.E.U16 R193, [R204.64] ;  /* 0x00000006ccc17981 */ /* 0x002128000c1e1500 */
[----:B------:R1:W4:Y:S01]  /*5ed0*/  LDG.E.U16 R154, [R16.64] ;  /* 0x00000006109a7981 */ /* 0x000322000c1e1500 */
[----:B0-----:R-:W-:Y:S02]  /*5ee0*/  FSEL R204, R53, -INF , !P4 ;  /* 0xff80000035cc7808 */ /* 0x001fe40006000000 */
[----:B------:R-:W-:Y:S02]  /*5ef0*/  IADD3.X R205, RZ, R208, RZ, P0, !PT ;  /* 0x000000d0ffcd7210 */ /* 0x000fe400007fe4ff */
[----:B------:R-:W-:-:S02]  /*5f00*/  ISETP.GT.U32.AND P4, PT, R18, R211, PT ;  /* 0x000000d31200720c */ /* 0x000fc40003f84070 */
[----:B------:R-:W-:Y:S01]  /*5f10*/  ISETP.GT.U32.AND P0, PT, R18, R210, PT ;  /* 0x000000d21200720c */ /* 0x000fe20003f04070 */
[----:B------:R-:W-:-:S04]  /*5f20*/  IMAD.WIDE R18, R3, 0x2, R234 ;  /* 0x0000000203127825 */ /* 0x000fc800078e02ea */
[----:B------:R-:W-:-:S04]  /*5f30*/  IMAD.WIDE R14, R3, 0x2, R236 ;  /* 0x00000002030e7825 */ /* 0x000fc800078e02ec */
[C---:B-1----:R-:W-:Y:S01]  /*5f40*/  IMAD.WIDE R16, R3.reuse, 0x2, R230 ;  /* 0x0000000203107825 */ /* 0x042fe200078e02e6 */
[----:B------:R0:W4:Y:S05]  /*5f50*/  LDG.E.U16 R53, [R14.64] ;  /* 0x000000060e357981 */ /* 0x00012a000c1e1500 */
[----:B------:R1:W4:Y:S01]  /*5f60*/  LDG.E.U16 R16, [R16.64] ;  /* 0x0000000610107981 */ /* 0x000322000c1e1500 */
[----:B0-----:R-:W-:-:S06]  /*5f70*/  IMAD.WIDE R14, R3, 0x2, R232 ;  /* 0x00000002030e7825 */ /* 0x001fcc00078e02e8 */
[----:B------:R0:W4:Y:S01]  /*5f80*/  LDG.E.U16 R15, [R14.64] ;  /* 0x000000060e0f7981 */ /* 0x000122000c1e1500 */
[----:B--2---:R-:W-:-:S05]  /*5f90*/  IMAD.WIDE R152, R3, 0x2, R152 ;  /* 0x0000000203987825 */ /* 0x004fca00078e0298 */
[----:B0-----:R0:W2:Y:S01]  /*5fa0*/  LDG.E.U16 R14, [R152.64] ;  /* 0x00000006980e7981 */ /* 0x0010a2000c1e1500 */
[----:B------:R-:W-:-:S06]  /*5fb0*/  IMAD.WIDE R30, R3, 0x2, R30 ;  /* 0x00000002031e7825 */ /* 0x000fcc00078e021e */
[----:B------:R0:W2:Y:S01]  /*5fc0*/  LDG.E.U16 R30, [R30.64] ;  /* 0x000000061e1e7981 */ /* 0x0000a2000c1e1500 */
[----:B------:R-:W-:-:S03]  /*5fd0*/  IMAD.WIDE R22, R3, 0x2, R22 ;  /* 0x0000000203167825 */ /* 0x000fc600078e0216 */
[----:B0-----:R0:W2:Y:S01]  /*5fe0*/  LDG.E.U16 R31, [R18.64] ;  /* 0x00000006121f7981 */ /* 0x0010a2000c1e1500 */
[----:B------:R-:W-:-:S05]  /*5ff0*/  IMAD.WIDE R26, R3, 0x2, R26 ;  /* 0x00000002031a7825 */ /* 0x000fca00078e021a */
[----:B-1----:R1:W2:Y:S01]  /*6000*/  LDG.E.U16 R17, [R26.64] ;  /* 0x000000061a117981 */ /* 0x0022a2000c1e1500 */
[----:B0-----:R-:W-:-:S06]  /*6010*/  IMAD.WIDE R18, R3, 0x2, R228 ;  /* 0x0000000203127825 */ /* 0x001fcc00078e02e4 */
[----:B------:R0:W2:Y:S01]  /*6020*/  LDG.E.U16 R18, [R18.64] ;  /* 0x0000000612127981 */ /* 0x0000a2000c1e1500 */
[----:B-1----:R-:W-:-:S05]  /*6030*/  IMAD.WIDE R26, R3, 0x2, R224 ;  /* 0x00000002031a7825 */ /* 0x002fca00078e02e0 */
[----:B------:R3:W2:Y:S04]  /*6040*/  LDG.E.U16 R153, [R26.64] ;  /* 0x000000061a997981 */ /* 0x0006a8000c1e1500 */
[----:B0-----:R0:W2:Y:S02]  /*6050*/  LDG.E.U16 R19, [R22.64] ;  /* 0x0000000616137981 */ /* 0x0010a4000c1e1500 */
[----:B0-----:R-:W-:-:S05]  /*6060*/  IMAD.WIDE R22, R3, 0x2, R226 ;  /* 0x0000000203167825 */ /* 0x001fca00078e02e2 */
[----:B------:R5:W2:Y:S02]  /*6070*/  LDG.E.U16 R152, [R22.64] ;  /* 0x0000000616987981 */ /* 0x000aa4000c1e1500 */
[----:B-----5:R-:W-:-:S06]  /*6080*/  IMAD.WIDE R22, R3, 0x2, R220 ;  /* 0x0000000203167825 */ /* 0x020fcc00078e02dc */
[----:B------:R0:W5:Y:S01]  /*6090*/  LDG.E.U16 R22, [R22.64] ;  /* 0x0000000616167981 */ /* 0x000162000c1e1500 */
[----:B---3--:R-:W-:-:S06]  /*60a0*/  IMAD.WIDE R26, R3, 0x2, R218 ;  /* 0x00000002031a7825 */ /* 0x008fcc00078e02da */
[----:B------:R1:W3:Y:S01]  /*60b0*/  LDG.E.U16 R26, [R26.64] ;  /* 0x000000061a1a7981 */ /* 0x0002e2000c1e1500 */
[----:B------:R-:W-:Y:S01]  /*60c0*/  FMUL R55, R55, c[0x0][0x188] ;  /* 0x0000620037377a20 */ /* 0x000fe20000400000 */
[----:B------:R-:W-:Y:S01]  /*60d0*/  ISETP.GT.U32.AND.EX P1, PT, R206, RZ, PT, P1 ;  /* 0x000000ffce00720c */ /* 0x000fe20003f24110 */
[----:B------:R-:W-:Y:S01]  /*60e0*/  FMUL R56, R56, c[0x0][0x188] ;  /* 0x0000620038387a20 */ /* 0x000fe20000400000 */
[----:B------:R-:W-:Y:S01]  /*60f0*/  ISETP.GT.U32.AND.EX P5, PT, R206, RZ, PT, P5 ;  /* 0x000000ffce00720c */ /* 0x000fe20003fa4150 */
[----:B------:R-:W-:Y:S01]  /*6100*/  FMUL R37, R37, c[0x0][0x188] ;  /* 0x0000620025257a20 */ /* 0x000fe20000400000 */
[----:B------:R-:W-:Y:S01]  /*6110*/  ISETP.GT.U32.AND.EX P3, PT, R205, RZ, PT, P3 ;  /* 0x000000ffcd00720c */ /* 0x000fe20003f64130 */
[----:B------:R-:W-:Y:S01]  /*6120*/  FMUL R58, R58, c[0x0][0x188] ;  /* 0x000062003a3a7a20 */ /* 0x000fe20000400000 */
[----:B------:R-:W-:Y:S01]  /*6130*/  FSEL R55, R55, -INF , !P1 ;  /* 0xff80000037377808 */ /* 0x000fe20004800000 */
[----:B------:R-:W-:Y:S01]  /*6140*/  FMUL R40, R40, c[0x0][0x188] ;  /* 0x0000620028287a20 */ /* 0x000fe20000400000 */
[----:B------:R-:W-:-:S02]  /*6150*/  IADD3 R209, P1, R207, 0x11, RZ ;  /* 0x00000011cfd17810 */ /* 0x000fc40007f3e0ff */
[C---:B------:R-:W-:Y:S02]  /*6160*/  ISETP.GT.U32.AND.EX P2, PT, R205.reuse, RZ, PT, P2 ;  /* 0x000000ffcd00720c */ /* 0x040fe40003f44120 */
[----:B------:R-:W-:Y:S01]  /*6170*/  ISETP.GT.U32.AND.EX P4, PT, R205, RZ, PT, P4 ;  /* 0x000000ffcd00720c */ /* 0x000fe20003f84140 */
[----:B------:R-:W-:Y:S01]  /*6180*/  FMUL R57, R57, c[0x0][0x188] ;  /* 0x0000620039397a20 */ /* 0x000fe20000400000 */
[----:B------:R-:W-:Y:S01]  /*6190*/  FSEL R37, R37, -INF , !P5 ;  /* 0xff80000025257808 */ /* 0x000fe20006800000 */
[----:B------:R-:W-:Y:S01]  /*61a0*/  FMUL R59, R59, c[0x0][0x188] ;  /* 0x000062003b3b7a20 */ /* 0x000fe20000400000 */
[----:B------:R-:W-:Y:S01]  /*61b0*/  FSEL R252, R56, -INF , !P3 ;  /* 0xff80000038fc7808 */ /* 0x000fe20005800000 */
[----:B------:R-:W-:Y:S01]  /*61c0*/  FMUL R41, R41, c[0x0][0x188] ;  /* 0x0000620029297a20 */ /* 0x000fe20000400000 */
[----:B------:R-:W-:Y:S01]  /*61d0*/  ISETP.GT.U32.AND P5, PT, R209, R0, PT ;  /* 0x00000000d100720c */ /* 0x000fe20003fa4070 */
[----:B------:R-:W-:Y:S01]  /*61e0*/  FMUL R148, R148, c[0x0][0x188] ;  /* 0x0000620094947a20 */ /* 0x000fe20000400000 */
[----:B------:R-:W-:Y:S01]  /*61f0*/  IADD3.X R56, RZ, R208, RZ, P1, !PT ;  /* 0x000000d0ff387210 */ /* 0x000fe20000ffe4ff */
[----:B------:R-:W-:Y:S01]  /*6200*/  FMUL R44, R44, c[0x0][0x188] ;  /* 0x000062002c2c7a20 */ /* 0x000fe20000400000 */
[----:B------:R-:W-:Y:S01]  /*6210*/  FSEL R251, R58, -INF , !P2 ;  /* 0xff8000003afb7808 */ /* 0x000fe20005000000 */
[----:B------:R-:W-:Y:S01]  /*6220*/  FMUL R150, R150, c[0x0][0x188] ;  /* 0x0000620096967a20 */ /* 0x000fe20000400000 */
[----:B------:R-:W-:Y:S01]  /*6230*/  ISETP.GT.U32.AND.EX P5, PT, R56, RZ, PT, P5 ;  /* 0x000000ff3800720c */ /* 0x000fe20003fa4150 */
[----:B------:R-:W-:Y:S01]  /*6240*/  FMUL R49, R49, c[0x0][0x188] ;  /* 0x0000620031317a20 */ /* 0x000fe20000400000 */
[----:B------:R-:W-:Y:S01]  /*6250*/  FSEL R58, R40, -INF , !P4 ;  /* 0xff800000283a7808 */ /* 0x000fe20006000000 */
[----:B------:R-:W-:Y:S01]  /*6260*/  FMUL R48, R48, c[0x0][0x188] ;  /* 0x0000620030307a20 */ /* 0x000fe20000400000 */
[----:B0-----:R-:W-:Y:S01]  /*6270*/  IADD3 R23, P4, R207, 0x18, RZ ;  /* 0x00000018cf177810 */ /* 0x001fe20007f9e0ff */
[----:B------:R-:W-:Y:S01]  /*6280*/  FMUL R33, R33, c[0x0][0x188] ;  /* 0x0000620021217a20 */ /* 0x000fe20000400000 */
[C---:B------:R-:W-:Y:S01]  /*6290*/  ISETP.GT.U32.AND P3, PT, R209.reuse, R212, PT ;  /* 0x000000d4d100720c */ /* 0x040fe20003f64070 */
[----:B-1----:R-:W-:Y:S01]  /*62a0*/  FMUL R27, R34, c[0x0][0x188] ;  /* 0x00006200221b7a20 */ /* 0x002fe20000400000 */
[-C--:B------:R-:W-:Y:S01]  /*62b0*/  ISETP.GT.U32.AND P2, PT, R209, R211.reuse, PT ;  /* 0x000000d3d100720c */ /* 0x080fe20003f44070 */
[----:B------:R-:W-:Y:S01]  /*62c0*/  FMUL R149, R149, c[0x0][0x188] ;  /* 0x0000620095957a20 */ /* 0x000fe20000400000 */
[----:B------:R-:W-:Y:S01]  /*62d0*/  FSEL R249, R57, -INF , !P5 ;  /* 0xff80000039f97808 */ /* 0x000fe20006800000 */
[----:B------:R-:W-:Y:S01]  /*62e0*/  FMUL R54, R54, c[0x0][0x188] ;  /* 0x0000620036367a20 */ /* 0x000fe20000400000 */
[----:B------:R-:W-:Y:S01]  /*62f0*/  ISETP.GT.U32.AND P5, PT, R23, R0, PT ;  /* 0x000000001700720c */ /* 0x000fe20003fa4070 */
[----:B------:R-:W-:Y:S01]  /*6300*/  FMUL R151, R151, c[0x0][0x188] ;  /* 0x0000620097977a20 */ /* 0x000fe20000400000 */
[----:B------:R-:W-:Y:S01]  /*6310*/  IADD3.X R40, RZ, R208, RZ, P4, !PT ;  /* 0x000000d0ff287210 */ /* 0x000fe200027fe4ff */
[----:B------:R-:W-:Y:S01]  /*6320*/  FMUL R45, R45, c[0x0][0x188] ;  /* 0x000062002d2d7a20 */ /* 0x000fe20000400000 */
[----:B------:R-:W-:Y:S01]  /*6330*/  ISETP.GT.U32.AND.EX P3, PT, R56, RZ, PT, P3 ;  /* 0x000000ff3800720c */ /* 0x000fe20003f64130 */
[----:B------:R-:W-:Y:S01]  /*6340*/  FMUL R32, R32, c[0x0][0x188] ;  /* 0x0000620020207a20 */ /* 0x000fe20000400000 */
[----:B------:R-:W-:Y:S01]  /*6350*/  ISETP.GT.U32.AND.EX P2, PT, R56, RZ, PT, P2 ;  /* 0x000000ff3800720c */ /* 0x000fe20003f44120 */
[----:B------:R-:W-:Y:S01]  /*6360*/  BAR.SYNC.DEFER_BLOCKING 0x0 ;  /* 0x0000000000007b1d */ /* 0x000fe20000010000 */
[----:B------:R-:W-:-:S02]  /*6370*/  ISETP.GT.U32.AND P4, PT, R23, R211, PT ;  /* 0x000000d31700720c */ /* 0x000fc40003f84070 */
[C---:B------:R-:W-:Y:S02]  /*6380*/  ISETP.GT.U32.AND.EX P5, PT, R40.reuse, RZ, PT, P5 ;  /* 0x000000ff2800720c */ /* 0x040fe40003fa4150 */
[----:B------:R-:W-:Y:S02]  /*6390*/  FSEL R248, R59, -INF , !P3 ;  /* 0xff8000003bf87808 */ /* 0x000fe40005800000 */
[----:B------:R-:W-:Y:S02]  /*63a0*/  ISETP.GT.U32.AND P3, PT, R23, R212, PT ;  /* 0x000000d41700720c */ /* 0x000fe40003f64070 */
[----:B------:R-:W-:Y:S02]  /*63b0*/  FSEL R59, R41, -INF , !P2 ;  /* 0xff800000293b7808 */ /* 0x000fe40005000000 */
[----:B------:R-:W-:Y:S02]  /*63c0*/  ISETP.GT.U32.AND P2, PT, R23, R210, PT ;  /* 0x000000d21700720c */ /* 0x000fe40003f44070 */
[----:B------:R-:W-:-:S02]  /*63d0*/  ISETP.GT.U32.AND.EX P4, PT, R40, RZ, PT, P4 ;  /* 0x000000ff2800720c */ /* 0x000fc40003f84140 */
[----:B------:R-:W-:Y:S02]  /*63e0*/  FSEL R235, R148, -INF , !P5 ;  /* 0xff80000094eb7808 */ /* 0x000fe40006800000 */
[----:B------:R-:W-:Y:S02]  /*63f0*/  IADD3 R23, P5, R207, 0x8, RZ ;  /* 0x00000008cf177810 */ /* 0x000fe40007fbe0ff */
[----:B------:R-:W-:Y:S02]  /*6400*/  ISETP.GT.U32.AND.EX P3, PT, R40, RZ, PT, P3 ;  /* 0x000000ff2800720c */ /* 0x000fe40003f64130 */
[----:B------:R-:W-:Y:S02]  /*6410*/  FSEL R250, R44, -INF , !P4 ;  /* 0xff8000002cfa7808 */ /* 0x000fe40006000000 */
[----:B------:R-:W-:Y:S02]  /*6420*/  ISETP.GT.U32.AND P4, PT, R23, R211, PT ;  /* 0x000000d31700720c */ /* 0x000fe40003f84070 */
[----:B------:R-:W-:-:S02]  /*6430*/  IADD3.X R57, RZ, R208, RZ, P5, !PT ;  /* 0x000000d0ff397210 */ /* 0x000fc40002ffe4ff */
[----:B------:R-:W-:Y:S02]  /*6440*/  FSEL R233, R150, -INF , !P3 ;  /* 0xff80000096e97808 */ /* 0x000fe40005800000 */
[C---:B------:R-:W-:Y:S02]  /*6450*/  ISETP.GT.U32.AND P3, PT, R23.reuse, R0, PT ;  /* 0x000000001700720c */ /* 0x040fe40003f64070 */
[----:B------:R-:W-:Y:S01]  /*6460*/  ISETP.GT.U32.AND P5, PT, R23, R210, PT ;  /* 0x000000d21700720c */ /* 0x000fe20003fa4070 */
[----:B------:R-:W-:Y:S01]  /*6470*/  FMUL R23, R36, c[0x0][0x188] ;  /* 0x0000620024177a20 */ /* 0x000fe20000400000 */
[C---:B------:R-:W-:Y:S01]  /*6480*/  ISETP.GT.U32.AND.EX P4, PT, R57.reuse, RZ, PT, P4 ;  /* 0x000000ff3900720c */ /* 0x040fe20003f84140 */
[----:B------:R-:W-:Y:S01]  /*6490*/  FMUL R44, R52, c[0x0][0x188] ;  /* 0x00006200342c7a20 */ /* 0x000fe20000400000 */
[----:B------:R-:W-:Y:S02]  /*64a0*/  ISETP.GT.U32.AND.EX P3, PT, R57, RZ, PT, P3 ;  /* 0x000000ff3900720c */ /* 0x000fe40003f64130 */
[----:B------:R-:W-:-:S02]  /*64b0*/  FSEL R23, R23, -INF , !P4 ;  /* 0xff80000017177808 */ /* 0x000fc40006000000 */
[CC--:B------:R-:W-:Y:S02]  /*64c0*/  ISETP.GE.U32.AND P4, PT, R207.reuse, R0.reuse, PT ;  /* 0x00000000cf00720c */ /* 0x0c0fe40003f86070 */
[----:B------:R-:W-:Y:S02]  /*64d0*/  FSEL R44, R44, -INF , !P3 ;  /* 0xff8000002c2c7808 */ /* 0x000fe40005800000 */
[----:B------:R-:W-:Y:S02]  /*64e0*/  ISETP.GT.U32.AND P3, PT, R207, R0, PT ;  /* 0x00000000cf00720c */ /* 0x000fe40003f64070 */
[C---:B------:R-:W-:Y:S02]  /*64f0*/  ISETP.GE.U32.AND.EX P4, PT, R208.reuse, RZ, PT, P4 ;  /* 0x000000ffd000720c */ /* 0x040fe40003f86140 */
[----:B------:R-:W-:Y:S02]  /*6500*/  ISETP.GT.U32.AND.EX P3, PT, R208, RZ, PT, P3 ;  /* 0x000000ffd000720c */ /* 0x000fe40003f64130 */
[----:B------:R-:W-:-:S02]  /*6510*/  FSEL R49, R49, -INF , !P4 ;  /* 0xff80000031317808 */ /* 0x000fc40006000000 */
[----:B------:R-:W-:Y:S02]  /*6520*/  ISETP.GE.U32.AND P4, PT, R207, R212, PT ;  /* 0x000000d4cf00720c */ /* 0x000fe40003f86070 */
[----:B------:R-:W-:Y:S01]  /*6530*/  FSEL R52, R48, -INF , !P3 ;  /* 0xff80000030347808 */ /* 0x000fe20005800000 */
[----:B------:R-:W-:Y:S01]  /*6540*/  FMUL R48, R51, c[0x0][0x188] ;  /* 0x0000620033307a20 */ /* 0x000fe20000400000 */
[----:B------:R-:W-:-:S04]  /*6550*/  ISETP.GE.U32.AND.EX P4, PT, R208, RZ, PT, P4 ;  /* 0x000000ffd000720c */ /* 0x000fc80003f86140 */
[----:B------:R-:W-:Y:S02]  /*6560*/  FSEL R48, R48, -INF , !P4 ;  /* 0xff80000030307808 */ /* 0x000fe40006000000 */
[----:B------:R-:W-:-:S04]  /*6570*/  ISETP.GE.U32.AND P4, PT, R207, R211, PT ;  /* 0x000000d3cf00720c */ /* 0x000fc80003f86070 */
[----:B------:R-:W-:-:S04]  /*6580*/  ISETP.GE.U32.AND.EX P4, PT, R208, RZ, PT, P4 ;  /* 0x000000ffd000720c */ /* 0x000fc80003f86140 */
[----:B------:R-:W-:Y:S02]  /*6590*/  FSEL R33, R33, -INF , !P4 ;  /* 0xff80000021217808 */ /* 0x000fe40006000000 */
[----:B------:R-:W-:Y:S01]  /*65a0*/  IADD3 R34, P4, R207, 0x19, RZ ;  /* 0x00000019cf227810 */ /* 0x000fe20007f9e0ff */
[----:B------:R-:W-:-:S03]  /*65b0*/  FMUL R41, R50, c[0x0][0x188] ;  /* 0x0000620032297a20 */ /* 0x000fc60000400000 */
[----:B------:R-:W-:Y:S02]  /*65c0*/  IADD3.X R50, RZ, R208, RZ, P4, !PT ;  /* 0x000000d0ff327210 */ /* 0x000fe400027fe4ff */
[----:B------:R-:W-:-:S04]  /*65d0*/  ISETP.GT.U32.AND P4, PT, R34, R0, PT ;  /* 0x000000002200720c */ /* 0x000fc80003f84070 */
[----:B------:R-:W-:-:S04]  /*65e0*/  ISETP.GT.U32.AND.EX P4, PT, R50, RZ, PT, P4 ;  /* 0x000000ff3200720c */ /* 0x000fc80003f84140 */
[----:B------:R-:W-:Y:S02]  /*65f0*/  FSEL R234, R149, -INF , !P4 ;  /* 0xff80000095ea7808 */ /* 0x000fe40006000000 */
[-C--:B------:R-:W-:Y:S02]  /*6600*/  ISETP.GT.U32.AND P4, PT, R34, R212.reuse, PT ;  /* 0x000000d42200720c */ /* 0x080fe40003f84070 */
[----:B------:R-:W-:Y:S02]  /*6610*/  FSEL R36, R54, -INF , !P3 ;  /* 0xff80000036247808 */ /* 0x000fe40005800000 */
[----:B------:R-:W-:Y:S02]  /*6620*/  ISETP.GT.U32.AND.EX P4, PT, R50, RZ, PT, P4 ;  /* 0x000000ff3200720c */ /* 0x000fe40003f84140 */
[----:B------:R-:W-:Y:S02]  /*6630*/  ISETP.GT.U32.AND P3, PT, R207, R212, PT ;  /* 0x000000d4cf00720c */ /* 0x000fe40003f64070 */
[----:B------:R-:W-:-:S02]  /*6640*/  FMNMX R51, R52, R49, !PT ;  /* 0x0000003134337209 */ /* 0x000fc40007800000 */
[----:B------:R-:W-:Y:S02]  /*6650*/  FSEL R232, R151, -INF , !P4 ;  /* 0xff80000097e87808 */ /* 0x000fe40006000000 */
[----:B------:R-:W-:Y:S02]  /*6660*/  ISETP.GT.U32.AND P4, PT, R34, R211, PT ;  /* 0x000000d32200720c */ /* 0x000fe40003f84070 */
[----:B------:R-:W-:Y:S02]  /*6670*/  ISETP.GT.U32.AND.EX P3, PT, R208, RZ, PT, P3 ;  /* 0x000000ffd000720c */ /* 0x000fe40003f64130 */
[----:B------:R-:W-:Y:S02]  /*6680*/  FMNMX R51, R44, R51, !PT ;  /* 0x000000332c337209 */ /* 0x000fe40007800000 */
[----:B------:R-:W-:Y:S02]  /*6690*/  ISETP.GT.U32.AND.EX P4, PT, R50, RZ, PT, P4 ;  /* 0x000000ff3200720c */ /* 0x000fe40003f84140 */
[----:B------:R-:W-:-:S02]  /*66a0*/  FSEL R41, R41, -INF , !P3 ;  /* 0xff80000029297808 */ /* 0x000fc40005800000 */
[----:B------:R-:W-:Y:S02]  /*66b0*/  FMNMX R51, R204, R51, !PT ;  /* 0x00000033cc337209 */ /* 0x000fe40007800000 */
[----:B------:R-:W-:Y:S02]  /*66c0*/  FSEL R245, R45, -INF , !P4 ;  /* 0xff8000002df57808 */ /* 0x000fe40006000000 */
[----:B------:R-:W-:Y:S02]  /*66d0*/  FMNMX R45, R41, R48, !PT ;  /* 0x00000030292d7209 */ /* 0x000fe40007800000 */
[----:B------:R-:W-:Y:S02]  /*66e0*/  FMNMX R51, R252, R51, !PT ;  /* 0x00000033fc337209 */ /* 0x000fe40007800000 */
[----:B------:R-:W-:Y:S02]  /*66f0*/  FMNMX R45, R36, R45, !PT ;  /* 0x0000002d242d7209 */ /* 0x000fe40007800000 */
[----:B------:R-:W-:-:S02]  /*6700*/  FMNMX R51, R249, R51, !PT ;  /* 0x00000033f9337209 */ /* 0x000fc40007800000 */
[----:B------:R-:W-:Y:S02]  /*6710*/  FMNMX R45, R55, R45, !PT ;  /* 0x0000002d372d7209 */ /* 0x000fe40007800000 */
[----:B------:R-:W-:Y:S02]  /*6720*/  ISETP.GT.U32.AND P4, PT, R34, R210, PT ;  /* 0x000000d22200720c */ /* 0x000fe40003f84070 */
[----:B------:R-:W-:Y:S02]  /*6730*/  FMNMX R34, R235, R51, !PT ;  /* 0x00000033eb227209 */ /* 0x000fe40007800000 */
[----:B------:R-:W-:Y:S02]  /*6740*/  FMNMX R45, R251, R45, !PT ;  /* 0x0000002dfb2d7209 */ /* 0x000fe40007800000 */
[----:B------:R-:W-:Y:S02]  /*6750*/  FMNMX R34, R234, R34, !PT ;  /* 0x00000022ea227209 */ /* 0x000fe40007800000 */
[----:B------:R-:W-:-:S02]  /*6760*/  FMNMX R45, R248, R45, !PT ;  /* 0x0000002df82d7209 */ /* 0x000fc40007800000 */
[----:B------:R-:W-:Y:S01]  /*6770*/  ISETP.GT.U32.AND P3, PT, R207, R211, PT ;  /* 0x000000d3cf00720c */ /* 0x000fe20003f64070 */
[----:B------:R-:W0:Y:S01]  /*6780*/  SHFL.BFLY PT, R51, R34, 0x2, 0x1f ;  /* 0x0c401f0022337f89 */ /* 0x000e2200000e0000 */
[----:B------:R-:W-:Y:S02]  /*6790*/  FMNMX R45, R233, R45, !PT ;  /* 0x0000002de92d7209 */ /* 0x000fe40007800000 */
[----:B------:R-:W-:Y:S02]  /*67a0*/  ISETP.GT.U32.AND.EX P3, PT, R208, RZ, PT, P3 ;  /* 0x000000ffd000720c */ /* 0x000fe40003f64130 */
[----:B------:R-:W-:Y:S02]  /*67b0*/  FMNMX R45, R232, R45, !PT ;  /* 0x0000002de82d7209 */ /* 0x000fe40007800000 */
[----:B------:R-:W-:Y:S02]  /*67c0*/  FSEL R32, R32, -INF , !P3 ;  /* 0xff80000020207808 */ /* 0x000fe40005800000 */
[----:B------:R-:W-:-:S02]  /*67d0*/  ISETP.GT.U32.AND.EX P2, PT, R40, RZ, PT, P2 ;  /* 0x000000ff2800720c */ /* 0x000fc40003f44120 */
[----:B------:R-:W-:Y:S02]  /*67e0*/  ISETP.GT.U32.AND.EX P4, PT, R50, RZ, PT, P4 ;  /* 0x000000ff3200720c */ /* 0x000fe40003f84140 */
[----:B------:R-:W-:Y:S01]  /*67f0*/  FMNMX R40, R32, R33, !PT ;  /* 0x0000002120287209 */ /* 0x000fe20007800000 */
[----:B------:R-:W1:Y:S01]  /*6800*/  SHFL.BFLY PT, R50, R45, 0x2, 0x1f ;  /* 0x0c401f002d327f89 */ /* 0x000e6200000e0000 */
[----:B------:R-:W-:Y:S02]  /*6810*/  ISETP.GT.U32.AND P3, PT, R207, R210, PT ;  /* 0x000000d2cf00720c */ /* 0x000fe40003f64070 */
[----:B------:R-:W-:Y:S02]  /*6820*/  FMNMX R40, R23, R40, !PT ;  /* 0x0000002817287209 */ /* 0x000fe40007800000 */
[----:B------:R-:W-:Y:S02]  /*6830*/  ISETP.GT.U32.AND.EX P3, PT, R208, RZ, PT, P3 ;  /* 0x000000ffd000720c */ /* 0x000fe40003f64130 */
[----:B------:R-:W-:-:S02]  /*6840*/  FMNMX R40, R37, R40, !PT ;  /* 0x0000002825287209 */ /* 0x000fc40007800000 */
[----:B------:R-:W-:Y:S02]  /*6850*/  FSEL R27, R27, -INF , !P3 ;  /* 0xff8000001b1b7808 */ /* 0x000fe40005800000 */
[----:B------:R-:W-:Y:S02]  /*6860*/  FMNMX R40, R58, R40, !PT ;  /* 0x000000283a287209 */ /* 0x000fe40007800000 */
[----:B------:R-:W-:Y:S01]  /*6870*/  ISETP.GE.U32.AND P3, PT, R207, R210, PT ;  /* 0x000000d2cf00720c */ /* 0x000fe20003f66070 */
[----:B------:R1:W-:Y:S01]  /*6880*/  STS.U16 [R6+0x8400], R13 ;  /* 0x0084000d06007388 */ /* 0x0003e20000000400 */
[----:B0-----:R-:W-:Y:S02]  /*6890*/  FMNMX R34, R34, R51, !PT ;  /* 0x0000003322227209 */ /* 0x001fe40007800000 */
[----:B------:R-:W-:Y:S02]  /*68a0*/  FMNMX R40, R59, R40, !PT ;  /* 0x000000283b287209 */ /* 0x000fe40007800000 */
[----:B------:R-:W-:Y:S01]  /*68b0*/  ISETP.GE.U32.AND.EX P3, PT, R208, RZ, PT, P3 ;  /* 0x000000ffd000720c */ /* 0x000fe20003f66130 */
[----:B------:R-:W0:Y:S01]  /*68c0*/  SHFL.BFLY PT, R54, R34, 0x1, 0x1f ;  /* 0x0c201f0022367f89 */ /* 0x000e2200000e0000 */
[----:B-1----:R-:W-:-:S03]  /*68d0*/  FMUL R13, R35, c[0x0][0x188] ;  /* 0x00006200230d7a20 */ /* 0x002fc60000400000 */
[----:B------:R1:W-:Y:S01]  /*68e0*/  STS.U16 [R6+0x8600], R20 ;  /* 0x0086001406007388 */ /* 0x0003e20000000400 */
[----:B------:R-:W-:Y:S02]  /*68f0*/  FMNMX R40, R250, R40, !PT ;  /* 0x00000028fa287209 */ /* 0x000fe40007800000 */
[----:B------:R-:W-:Y:S02]  /*6900*/  ISETP.GT.U32.AND.EX P5, PT, R57, RZ, PT, P5 ;  /* 0x000000ff3900720c */ /* 0x000fe40003fa4150 */
[----:B------:R-:W-:Y:S01]  /*6910*/  FSEL R13, R13, -INF , !P3 ;  /* 0xff8000000d0d7808 */ /* 0x000fe20005800000 */
[----:B------:R2:W-:Y:S01]  /*6920*/  STS.U16 [R6+0x8200], R12 ;  /* 0x0082000c06007388 */ /* 0x0005e20000000400 */
[----:B-1----:R-:W-:Y:S01]  /*6930*/  FMUL R20, R38, c[0x0][0x188] ;  /* 0x0000620026147a20 */ /* 0x002fe20000400000 */
[----:B------:R-:W-:Y:S02]  /*6940*/  FMNMX R40, R245, R40, !PT ;  /* 0x00000028f5287209 */ /* 0x000fe40007800000 */
[----:B------:R1:W-:Y:S01]  /*6950*/  STS.U16 [R6+0x8800], R21 ;  /* 0x0088001506007388 */ /* 0x0003e20000000400 */
[----:B------:R-:W-:-:S02]  /*6960*/  FMNMX R50, R45, R50, !PT ;  /* 0x000000322d327209 */ /* 0x000fc40007800000 */
[----:B------:R-:W-:Y:S01]  /*6970*/  ISETP.GT.U32.AND.EX P6, PT, R206, RZ, PT, P6 ;  /* 0x000000ffce00720c */ /* 0x000fe20003fc4160 */
[----:B--2---:R-:W-:Y:S01]  /*6980*/  FMUL R12, R39, c[0x0][0x188] ;  /* 0x00006200270c7a20 */ /* 0x004fe20000400000 */
[----:B------:R-:W-:Y:S01]  /*6990*/  FSEL R20, R20, -INF , !P5 ;  /* 0xff80000014147808 */ /* 0x000fe20006800000 */
[----:B------:R-:W-:Y:S01]  /*69a0*/  STS.U16 [R6+0x8a00], R24 ;  /* 0x008a001806007388 */ /* 0x000fe20000000400 */
[----:B------:R-:W-:Y:S01]  /*69b0*/  FMUL R42, R42, c[0x0][0x188] ;  /* 0x000062002a2a7a20 */ /* 0x000fe20000400000 */
[----:B-1----:R-:W-:Y:S02]  /*69c0*/  FMNMX R21, R27, R13, !PT ;  /* 0x0000000d1b157209 */ /* 0x002fe40007800000 */
[----:B------:R-:W1:Y:S01]  /*69d0*/  SHFL.BFLY PT, R51, R40, 0x2, 0x1f ;  /* 0x0c401f0028337f89 */ /* 0x000e6200000e0000 */
[----:B------:R-:W-:Y:S02]  /*69e0*/  ISETP.GT.U32.AND P1, PT, R209, R210, PT ;  /* 0x000000d2d100720c */ /* 0x000fe40003f24070 */
[----:B------:R-:W-:Y:S01]  /*69f0*/  ISETP.GT.U32.AND.EX P0, PT, R205, RZ, PT, P0 ;  /* 0x000000ffcd00720c */ /* 0x000fe20003f04100 */
[----:B------:R-:W2:Y:S01]  /*6a00*/  SHFL.BFLY PT, R24, R50, 0x1, 0x1f ;  /* 0x0c201f0032187f89 */ /* 0x000ea200000e0000 */
[----:B------:R-:W-:-:S02]  /*6a10*/  FSEL R12, R12, -INF , !P6 ;  /* 0xff8000000c0c7808 */ /* 0x000fc40007000000 */
[----:B------:R-:W-:Y:S01]  /*6a20*/  FMNMX R21, R20, R21, !PT ;  /* 0x0000001514157209 */ /* 0x000fe20007800000 */
[----:B------:R-:W-:Y:S01]  /*6a30*/  FMUL R43, R43, c[0x0][0x188] ;  /* 0x000062002b2b7a20 */ /* 0x000fe20000400000 */
[----:B------:R-:W-:Y:S02]  /*6a40*/  ISETP.GT.U32.AND.EX P1, PT, R56, RZ, PT, P1 ;  /* 0x000000ff3800720c */ /* 0x000fe40003f24110 */
[----:B------:R-:W-:Y:S02]  /*6a50*/  FSEL R247, R42, -INF , !P0 ;  /* 0xff8000002af77808 */ /* 0x000fe40004000000 */
[----:B------:R-:W-:Y:S01]  /*6a60*/  FMNMX R21, R12, R21, !PT ;  /* 0x000000150c157209 */ /* 0x000fe20007800000 */
[----:B------:R-:W-:Y:S01]  /*6a70*/  FMUL R46, R46, c[0x0][0x188] ;  /* 0x000062002e2e7a20 */ /* 0x000fe20000400000 */
[----:B------:R-:W-:Y:S02]  /*6a80*/  FSEL R246, R43, -INF , !P1 ;  /* 0xff8000002bf67808 */ /* 0x000fe40004800000 */
[----:B------:R-:W-:Y:S01]  /*6a90*/  FMNMX R21, R247, R21, !PT ;  /* 0x00000015f7157209 */ /* 0x000fe20007800000 */
[----:B------:R-:W-:Y:S01]  /*6aa0*/  FMUL R47, R47, c[0x0][0x188] ;  /* 0x000062002f2f7a20 */ /* 0x000fe20000400000 */
[----:B------:R-:W-:Y:S01]  /*6ab0*/  FSEL R244, R46, -INF , !P2 ;  /* 0xff8000002ef47808 */ /* 0x000fe20005000000 */
[----:B------:R0:W-:Y:S01]  /*6ac0*/  STS.U16 [R6+0x8000], R7 ;  /* 0x0080000706007388 */ /* 0x0001e20000000400 */
[----:B------:R-:W-:-:S02]  /*6ad0*/  FMNMX R21, R246, R21, !PT ;  /* 0x00000015f6157209 */ /* 0x000fc40007800000 */
[----:B------:R-:W-:Y:S02]  /*6ae0*/  FSEL R243, R47, -INF , !P4 ;  /* 0xff8000002ff37808 */ /* 0x000fe40006000000 */
[----:B------:R-:W-:Y:S02]  /*6af0*/  FMNMX R21, R244, R21, !PT ;  /* 0x00000015f4157209 */ /* 0x000fe40007800000 */
[----:B0-----:R-:W-:Y:S02]  /*6b00*/  FMNMX R7, R34, R54, !PT ;  /* 0x0000003622077209 */ /* 0x001fe40007800000 */
[----:B------:R-:W-:Y:S02]  /*6b10*/  FMNMX R21, R243, R21, !PT ;  /* 0x00000015f3157209 */ /* 0x000fe40007800000 */
[----:B------:R-:W-:Y:S02]  /*6b20*/  FMNMX R7, R7, R11, !PT ;  /* 0x0000000b07077209 */ /* 0x000fe40007800000 */
[----:B-1----:R-:W-:-:S02]  /*6b30*/  FMNMX R51, R40, R51, !PT ;  /* 0x0000003328337209 */ /* 0x002fc40007800000 */
[----:B--2---:R-:W-:Y:S01]  /*6b40*/  FMNMX R212, R50, R24, !PT ;  /* 0x0000001832d47209 */ /* 0x004fe20007800000 */
[----:B------:R-:W-:Y:S01]  /*6b50*/  FADD R11, -R7, R11 ;  /* 0x0000000b070b7221 */ /* 0x000fe20000000100 */
[----:B------:R-:W0:Y:S03]  /*6b60*/  SHFL.BFLY PT, R24, R21, 0x2, 0x1f ;  /* 0x0c401f0015187f89 */ /* 0x000e2600000e0000 */
[----:B------:R-:W-:Y:S02]  /*6b70*/  FMUL R221, R11, 1.4426950216293334961 ;  /* 0x3fb8aa3b0bdd7820 */ /* 0x000fe40000400000 */
[----:B------:R-:W1:Y:S01]  /*6b80*/  SHFL.BFLY PT, R11, R51, 0x1, 0x1f ;  /* 0x0c201f00330b7f89 */ /* 0x000e6200000e0000 */
[----:B------:R-:W-:-:S03]  /*6b90*/  LOP3.LUT R148, R6, 0x20, RZ, 0x3c, !PT ;  /* 0x0000002006947812 */ /* 0x000fc600078e3cff */
[----:B------:R-:W-:Y:S04]  /*6ba0*/  STS.U16 [R6+0x8c00], R25 ;  /* 0x008c001906007388 */ /* 0x000fe80000000400 */
[----:B------:R-:W-:Y:S04]  /*6bb0*/  STS.U16 [R6+0x8e00], R28 ;  /* 0x008e001c06007388 */ /* 0x000fe80000000400 */
[----:B------:R-:W-:Y:S01]  /*6bc0*/  STS.U16 [R6+0x9000], R29 ;  /* 0x0090001d06007388 */ /* 0x000fe20000000400 */
[----:B0-----:R-:W-:-:S03]  /*6bd0*/  FMNMX R24, R21, R24, !PT ;  /* 0x0000001815187209 */ /* 0x001fc60007800000 */
[----:B------:R-:W-:Y:S01]  /*6be0*/  STS.U16 [R6+0x9200], R164 ;  /* 0x009200a406007388 */ /* 0x000fe20000000400 */
[----:B-1----:R-:W-:-:S03]  /*6bf0*/  FMNMX R213, R51, R11, !PT ;  /* 0x0000000b33d57209 */ /* 0x002fc60007800000 */
[----:B------:R-:W-:Y:S04]  /*6c00*/  STS.U16 [R6+0x9400], R165 ;  /* 0x009400a506007388 */ /* 0x000fe80000000400 */
[----:B------:R-:W-:Y:S04]  /*6c10*/  STS.U16 [R6+0x9600], R166 ;  /* 0x009600a606007388 */ /* 0x000fe80000000400 */
[----:B------:R-:W-:Y:S04]  /*6c20*/  STS.U16 [R6+0x9800], R167 ;  /* 0x009800a706007388 */ /* 0x000fe80000000400 */
[----:B----4-:R-:W-:Y:S04]  /*6c30*/  STS.U16 [R6+0x9a00], R192 ;  /* 0x009a00c006007388 */ /* 0x010fe80000000400 */
[----:B------:R-:W-:Y:S04]  /*6c40*/  STS.U16 [R6+0x9c00], R193 ;  /* 0x009c00c106007388 */ /* 0x000fe80000000400 */
[----:B------:R-:W-:Y:S04]  /*6c50*/  STS.U16 [R6+0x9e00], R194 ;  /* 0x009e00c206007388 */ /* 0x000fe80000000400 */
[----:B------:R-:W0:Y:S04]  /*6c60*/  SHFL.BFLY PT, R11, R24, 0x1, 0x1f ;  /* 0x0c201f00180b7f89 */ /* 0x000e2800000e0000 */
        /* <DEDUP_REMOVED lines=14> */
[----:B-----5:R-:W-:Y:S04]  /*6d50*/  STS.U16 [R148+0x9d00], R22 ;  /* 0x009d001694007388 */ /* 0x020fe80000000400 */
[----:B---3--:R-:W-:Y:S04]  /*6d60*/  STS.U16 [R148+0x9f00], R26 ;  /* 0x009f001a94007388 */ /* 0x008fe80000000400 */
[----:B------:R-:W-:Y:S01]  /*6d70*/  BAR.SYNC.DEFER_BLOCKING 0x0 ;  /* 0x0000000000007b1d */ /* 0x000fe20000010000 */
[----:B0-----:R-:W-:-:S04]  /*6d80*/  FMNMX R11, R24, R11, !PT ;  /* 0x0000000b180b7209 */ /* 0x001fc80007800000 */
[----:B------:R-:W-:-:S05]  /*6d90*/  FMNMX R214, R11, R8, !PT ;  /* 0x000000080bd67209 */ /* 0x000fca0007800000 */
[----:B------:R-:W-:-:S04]  /*6da0*/  FADD R27, R27, -R214 ;  /* 0x800000d61b1b7221 */ /* 0x000fc80000000000 */
[----:B------:R-:W-:Y:S01]  /*6db0*/  FMUL R27, R27, 1.4426950216293334961 ;  /* 0x3fb8aa3b1b1b7820 */ /* 0x000fe20000400000 */
[----:B------:R-:W-:-:S03]  /*6dc0*/  FMNMX R213, R213, R9, !PT ;  /* 0x00000009d5d57209 */ /* 0x000fc60007800000 */
[----:B------:R0:W-:Y:S01]  /*6dd0*/  MUFU.EX2 R241, R27 ;  /* 0x0000001b00f17308 */ /* 0x0001e20000000800 */
[----:B------:R-:W-:Y:S01]  /*6de0*/  FMNMX R212, R212, R10, !PT ;  /* 0x0000000ad4d47209 */ /* 0x000fe20007800000 */
[----:B------:R-:W1:Y:S04]  /*6df0*/  LDSM.16.M88.4 R28, [R5+0x8e00] ;  /* 0x008e0000051c783b */ /* 0x000e680000000200 */
[----:B0-----:R-:W0:Y:S01]  /*6e00*/  LDSM.16.M88.4 R24, [R5+0x8c00] ;  /* 0x008c00000518783b */ /* 0x001e220000000200 */
[--C-:B------:R-:W-:Y:S02]  /*6e10*/  FADD R231, R52, -R7.reuse ;  /* 0x8000000734e77221 */ /* 0x100fe40000000000 */
[----:B------:R-:W-:Y:S02]  /*6e20*/  FADD R236, R12, -R214 ;  /* 0x800000d60cec7221 */ /* 0x000fe40000000000 */
[----:B------:R-:W-:-:S02]  /*6e30*/  FADD R49, R49, -R7 ;  /* 0x8000000731317221 */ /* 0x000fc40000000000 */
[--C-:B------:R-:W-:Y:S02]  /*6e40*/  FADD R44, R44, -R7.reuse ;  /* 0x800000072c2c7221 */ /* 0x100fe40000000000 */
[----:B------:R-:W-:Y:S01]  /*6e50*/  FADD R204, R204, -R7 ;  /* 0x80000007cccc7221 */ /* 0x000fe20000000000 */
[----:B------:R-:W-:Y:S01]  /*6e60*/  MUFU.EX2 R221, R221 ;  /* 0x000000dd00dd7308 */ /* 0x000fe20000000800 */
[----:B------:R-:W-:Y:S01]  /*6e70*/  FADD R9, -R213, R9 ;  /* 0x00000009d5097221 */ /* 0x000fe20000000100 */
[----:B------:R-:W2:Y:S01]  /*6e80*/  LDSM.16.M88.4 R148, [R5+0x8000] ;  /* 0x008000000594783b */ /* 0x000ea20000000200 */
[----:B------:R-:W-:Y:S02]  /*6e90*/  FADD R8, -R214, R8 ;  /* 0x00000008d6087221 */ /* 0x000fe40000000100 */
[--C-:B------:R-:W-:Y:S01]  /*6ea0*/  FADD R41, R41, -R212.reuse ;  /* 0x800000d429297221 */ /* 0x100fe20000000000 */
[----:B------:R-:W3:Y:S01]  /*6eb0*/  LDSM.16.M88.4 R16, [R5+0x8800] ;  /* 0x008800000510783b */ /* 0x000ee20000000200 */
[----:B------:R-:W-:-:S02]  /*6ec0*/  FADD R48, R48, -R212 ;  /* 0x800000d430307221 */ /* 0x000fc40000000000 */
[--C-:B------:R-:W-:Y:S01]  /*6ed0*/  FADD R36, R36, -R212.reuse ;  /* 0x800000d424247221 */ /* 0x100fe20000000000 */
[----:B------:R-:W-:Y:S01]  /*6ee0*/  LDSM.16.M88.4 R152, [R5+0x8200] ;  /* 0x008200000598783b */ /* 0x000fe20000000200 */
[----:B------:R-:W-:Y:S02]  /*6ef0*/  FADD R55, R55, -R212 ;  /* 0x800000d437377221 */ /* 0x000fe40000000000 */
[----:B------:R-:W-:Y:S01]  /*6f00*/  FADD R10, -R212, R10 ;  /* 0x0000000ad40a7221 */ /* 0x000fe20000000100 */
[----:B------:R-:W-:Y:S01]  /*6f10*/  LDSM.16.M88.4 R192, [R5+0x9c00] ;  /* 0x009c000005c0783b */ /* 0x000fe20000000200 */
[--C-:B------:R-:W-:Y:S02]  /*6f20*/  FADD R32, R32, -R213.reuse ;  /* 0x800000d520207221 */ /* 0x100fe40000000000 */
[--C-:B------:R-:W-:Y:S02]  /*6f30*/  FADD R33, R33, -R213.reuse ;  /* 0x800000d521217221 */ /* 0x100fe40000000000 */
[----:B------:R-:W-:-:S02]  /*6f40*/  FADD R23, R23, -R213 ;  /* 0x800000d517177221 */ /* 0x000fc40000000000 */
[----:B------:R-:W-:Y:S02]  /*6f50*/  FADD R37, R37, -R213 ;  /* 0x800000d525257221 */ /* 0x000fe40000000000 */
[--C-:B------:R-:W-:Y:S02]  /*6f60*/  FADD R13, R13, -R214.reuse ;  /* 0x800000d60d0d7221 */ /* 0x100fe40000000000 */
[----:B------:R-:W-:Y:S02]  /*6f70*/  FADD R20, R20, -R214 ;  /* 0x800000d614147221 */ /* 0x000fe40000000000 */
[----:B------:R-:W-:Y:S02]  /*6f80*/  FMUL R231, R231, 1.4426950216293334961 ;  /* 0x3fb8aa3be7e77820 */ /* 0x000fe40000400000 */
[----:B------:R-:W-:Y:S02]  /*6f90*/  FMUL R236, R236, 1.4426950216293334961 ;  /* 0x3fb8aa3becec7820 */ /* 0x000fe40000400000 */
[----:B------:R-:W-:-:S02]  /*6fa0*/  FMUL R9, R9, 1.4426950216293334961 ;  /* 0x3fb8aa3b09097820 */ /* 0x000fc40000400000 */
[----:B------:R-:W-:Y:S02]  /*6fb0*/  FMUL R8, R8, 1.4426950216293334961 ;  /* 0x3fb8aa3b08087820 */ /* 0x000fe40000400000 */
[----:B------:R-:W-:Y:S02]  /*6fc0*/  FMUL R49, R49, 1.4426950216293334961 ;  /* 0x3fb8aa3b31317820 */ /* 0x000fe40000400000 */
[----:B------:R-:W-:Y:S02]  /*6fd0*/  FMUL R44, R44, 1.4426950216293334961 ;  /* 0x3fb8aa3b2c2c7820 */ /* 0x000fe40000400000 */
        /* <DEDUP_REMOVED lines=11> */
[----:B------:R-:W-:Y:S01]  /*7090*/  FMUL R20, R20, 1.4426950216293334961 ;  /* 0x3fb8aa3b14147820 */ /* 0x000fe20000400000 */
[----:B------:R-:W4:Y:S08]  /*70a0*/  MUFU.EX2 R219, R9 ;  /* 0x0000000900db7308 */ /* 0x000f300000000800 */
[----:B------:R-:W-:Y:S08]  /*70b0*/  MUFU.EX2 R218, R8 ;  /* 0x0000000800da7308 */ /* 0x000ff00000000800 */
[----:B------:R-:W-:Y:S08]  /*70c0*/  MUFU.EX2 R231, R231 ;  /* 0x000000e700e77308 */ /* 0x000ff00000000800 */
[----:B------:R-:W5:Y:S08]  /*70d0*/  MUFU.EX2 R230, R49 ;  /* 0x0000003100e67308 */ /* 0x000f700000000800 */
[----:B------:R-:W-:Y:S08]  /*70e0*/  MUFU.EX2 R227, R44 ;  /* 0x0000002c00e37308 */ /* 0x000ff00000000800 */
[----:B------:R-:W-:Y:S08]  /*70f0*/  MUFU.EX2 R226, R204 ;  /* 0x000000cc00e27308 */ /* 0x000ff00000000800 */
[----:B------:R-:W-:Y:S08]  /*7100*/  MUFU.EX2 R229, R41 ;  /* 0x0000002900e57308 */ /* 0x000ff00000000800 */
[----:B------:R-:W0:Y:S08]  /*7110*/  MUFU.EX2 R228, R48 ;  /* 0x0000003000e47308 */ /* 0x000e300000000800 */
[----:B------:R-:W-:Y:S08]  /*7120*/  MUFU.EX2 R225, R36 ;  /* 0x0000002400e17308 */ /* 0x000ff00000000800 */
[----:B------:R-:W0:Y:S08]  /*7130*/  MUFU.EX2 R242, R55 ;  /* 0x0000003700f27308 */ /* 0x000e300000000800 */
[----:B------:R-:W-:Y:S08]  /*7140*/  MUFU.EX2 R220, R10 ;  /* 0x0000000a00dc7308 */ /* 0x000ff00000000800 */
[----:B------:R-:W-:Y:S08]  /*7150*/  MUFU.EX2 R224, R32 ;  /* 0x0000002000e07308 */ /* 0x000ff00000000800 */
[----:B------:R-:W0:Y:S08]  /*7160*/  MUFU.EX2 R223, R33 ;  /* 0x0000002100df7308 */ /* 0x000e300000000800 */
[----:B------:R-:W-:Y:S08]  /*7170*/  MUFU.EX2 R239, R23 ;  /* 0x0000001700ef7308 */ /* 0x000ff00000000800 */
[----:B------:R-:W-:Y:S08]  /*7180*/  MUFU.EX2 R238, R37 ;  /* 0x0000002500ee7308 */ /* 0x000ff00000000800 */
[----:B------:R-:W0:Y:S08]  /*7190*/  MUFU.EX2 R240, R13 ;  /* 0x0000000d00f07308 */ /* 0x000e300000000800 */
[----:B------:R-:W-:Y:S08]  /*71a0*/  MUFU.EX2 R237, R20 ;  /* 0x0000001400ed7308 */ /* 0x000ff00000000800 */
[----:B------:R-:W1:Y:S01]  /*71b0*/  MUFU.EX2 R236, R236 ;  /* 0x000000ec00ec7308 */ /* 0x000e620000000800 */
[C---:B----4-:R-:W-:Y:S01]  /*71c0*/  FMUL R208, R219.reuse, R184 ;  /* 0x000000b8dbd07220 */ /* 0x050fe20000400000 */
[----:B-----5:R-:W-:Y:S01]  /*71d0*/  F2FP.BF16.PACK_AB R164, R230, R231 ;  /* 0x000000e7e6a4723e */ /* 0x020fe200000010ff */
[----:B------:R-:W-:Y:S01]  /*71e0*/  FMUL R209, R219, R185 ;  /* 0x000000b9dbd17220 */ /* 0x000fe20000400000 */
[----:B0-----:R-:W-:Y:S01]  /*71f0*/  F2FP.BF16.PACK_AB R165, R228, R229 ;  /* 0x000000e5e4a5723e */ /* 0x001fe200000010ff */
[----:B------:R-:W-:Y:S01]  /*7200*/  FMUL R210, R218, R186 ;  /* 0x000000badad27220 */ /* 0x000fe20000400000 */
[----:B------:R-:W-:Y:S01]  /*7210*/  F2FP.BF16.PACK_AB R166, R226, R227 ;  /* 0x000000e3e2a6723e */ /* 0x000fe200000010ff */
        /* <DEDUP_REMOVED lines=9> */
[----:B-1----:R-:W-:Y:S01]  /*72b0*/  F2FP.BF16.PACK_AB R187, R236, R237 ;  /* 0x000000edecbb723e */ /* 0x002fe200000010ff */
[C---:B------:R-:W-:Y:S01]  /*72c0*/  FMUL R132, R219.reuse, R132 ;  /* 0x00000084db847220 */ /* 0x040fe20000400000 */
[----:B------:R-:W0:Y:S01]  /*72d0*/  LDSM.16.M88.4 R20, [R5+0x8a00] ;  /* 0x008a00000514783b */ /* 0x000e220000000200 */
[----:B------:R-:W-:-:S02]  /*72e0*/  FMUL R133, R219, R133 ;  /* 0x00000085db857220 */ /* 0x000fc40000400000 */
[C---:B------:R-:W-:Y:S01]  /*72f0*/  FMUL R134, R218.reuse, R134 ;  /* 0x00000086da867220 */ /* 0x040fe20000400000 */
[----:B------:R-:W1:Y:S01]  /*7300*/  LDSM.16.M88.4 R8, [R5+0x8400] ;  /* 0x008400000508783b */ /* 0x000e620000000200 */
[----:B------:R-:W-:Y:S02]  /*7310*/  FMUL R135, R218, R135 ;  /* 0x00000087da877220 */ /* 0x000fe40000400000 */
[C---:B------:R-:W-:Y:S01]  /*7320*/  FMUL R72, R221.reuse, R72 ;  /* 0x00000048dd487220 */ /* 0x040fe20000400000 */
[----:B------:R-:W-:Y:S01]  /*7330*/  LDSM.16.M88.4 R40, [R5+0x9400] ;  /* 0x009400000528783b */ /* 0x000fe20000000200 */
[----:B------:R-:W-:Y:S02]  /*7340*/  FMUL R73, R221, R73 ;  /* 0x00000049dd497220 */ /* 0x000fe40000400000 */
[C---:B------:R-:W-:Y:S01]  /*7350*/  FMUL R74, R220.reuse, R74 ;  /* 0x0000004adc4a7220 */ /* 0x040fe20000400000 */
[----:B------:R-:W-:Y:S01]  /*7360*/  LDSM.16.M88.4 R44, [R5+0x9600] ;  /* 0x00960000052c783b */ /* 0x000fe20000000200 */
[----:B------:R-:W-:-:S02]  /*7370*/  FMUL R75, R220, R75 ;  /* 0x0000004bdc4b7220 */ /* 0x000fc40000400000 */
[C---:B------:R-:W-:Y:S02]  /*7380*/  FMUL R128, R219.reuse, R128 ;  /* 0x00000080db807220 */ /* 0x040fe40000400000 */
[----:B------:R-:W-:Y:S02]  /*7390*/  FMUL R129, R219, R129 ;  /* 0x00000081db817220 */ /* 0x000fe40000400000 */
[C---:B------:R-:W-:Y:S02]  /*73a0*/  FMUL R130, R218.reuse, R130 ;  /* 0x00000082da827220 */ /* 0x040fe40000400000 */
[----:B------:R-:W-:Y:S01]  /*73b0*/  FMUL R131, R218, R131 ;  /* 0x00000083da837220 */ /* 0x000fe20000400000 */
[-C--:B------:R-:W-:Y:S01]  /*73c0*/  HMMA.16816.F32.BF16 R76, R164, R28.reuse, R76 ;  /* 0x0000001ca44c723c */ /* 0x080fe2000004184c */
[----:B------:R-:W4:Y:S01]  /*73d0*/  LDSM.16.M88.4 R12, [R5+0x8600] ;  /* 0x00860000050c783b */ /* 0x000f220000000200 */
[C---:B------:R-:W-:Y:S02]  /*73e0*/  FMUL R188, R221.reuse, R188 ;  /* 0x000000bcddbc7220 */ /* 0x040fe40000400000 */
[C---:B------:R-:W-:Y:S01]  /*73f0*/  FMUL R189, R221.reuse, R189 ;  /* 0x000000bdddbd7220 */ /* 0x040fe20000400000 */
[----:B------:R-:W5:Y:S03]  /*7400*/  LDSM.16.M88.4 R32, [R5+0x9000] ;  /* 0x009000000520783b */ /* 0x000f660000000200 */
[----:B------:R-:W-:Y:S01]  /*7410*/  HMMA.16816.F32.BF16 R132, R184, R28, R132 ;  /* 0x0000001cb884723c */ /* 0x000fe20000041884 */
[----:B------:R-:W5:Y:S04]  /*7420*/  LDL.LU R29, [R1+0xc] ;  /* 0x00000c00011d7983 */ /* 0x000f680000300800 */
[----:B------:R-:W5:Y:S03]  /*7430*/  LDL.LU R28, [R1+0x8] ;  /* 0x00000800011c7983 */ /* 0x000f660000300800 */
[----:B------:R-:W-:Y:S01]  /*7440*/  HMMA.16816.F32.BF16 R72, R164, R24, R72 ;  /* 0x00000018a448723c */ /* 0x000fe20000041848 */
[----:B------:R-:W-:Y:S01]  /*7450*/  FMUL R190, R220, R190 ;  /* 0x000000bedcbe7220 */ /* 0x000fe20000400000 */
[----:B------:R-:W0:Y:S01]  /*7460*/  LDSM.16.M88.4 R36, [R5+0x9200] ;  /* 0x009200000524783b */ /* 0x000e220000000200 */
[----:B------:R-:W-:-:S02]  /*7470*/  FMUL R64, R221, R64 ;  /* 0x00000040dd407220 */ /* 0x000fc40000400000 */
[----:B------:R-:W-:Y:S01]  /*7480*/  FMUL R65, R221, R65 ;  /* 0x00000041dd417220 */ /* 0x000fe20000400000 */
[----:B------:R-:W0:Y:S02]  /*7490*/  LDSM.16.M88.4 R48, [R5+0x9800] ;  /* 0x009800000530783b */ /* 0x000e240000000200 */
[----:B------:R-:W-:Y:S02]  /*74a0*/  HMMA.16816.F32.BF16 R128, R184, R24, R128 ;  /* 0x00000018b880723c */ /* 0x000fe40000041880 */
[----:B------:R-:W5:Y:S04]  /*74b0*/  LDL.LU R25, [R1+0x4] ;  /* 0x0000040001197983 */ /* 0x000f680000300800 */
[----:B------:R-:W5:Y:S01]  /*74c0*/  LDL.LU R24, [R1] ;  /* 0x0000000001187983 */ /* 0x000f620000300800 */
[----:B------:R-:W-:-:S02]  /*74d0*/  FMUL R191, R220, R191 ;  /* 0x000000bfdcbf7220 */ /* 0x000fc40000400000 */
[C---:B------:R-:W-:Y:S01]  /*74e0*/  FMUL R66, R220.reuse, R66 ;  /* 0x00000042dc427220 */ /* 0x040fe20000400000 */
[----:B------:R-:W0:Y:S01]  /*74f0*/  LDSM.16.M88.4 R52, [R5+0x9a00] ;  /* 0x009a00000534783b */ /* 0x000e220000000200 */
[----:B------:R-:W-:Y:S02]  /*7500*/  FMUL R67, R220, R67 ;  /* 0x00000043dc437220 */ /* 0x000fe40000400000 */
[C---:B------:R-:W-:Y:S02]  /*7510*/  FMUL R120, R219.reuse, R120 ;  /* 0x00000078db787220 */ /* 0x040fe40000400000 */
[----:B------:R-:W-:Y:S02]  /*7520*/  FMUL R121, R219, R121 ;  /* 0x00000079db797220 */ /* 0x000fe40000400000 */
[C---:B------:R-:W-:Y:S02]  /*7530*/  FMUL R122, R218.reuse, R122 ;  /* 0x0000007ada7a7220 */ /* 0x040fe40000400000 */
[----:B------:R-:W-:Y:S01]  /*7540*/  FMUL R123, R218, R123 ;  /* 0x0000007bda7b7220 */ /* 0x000fe20000400000 */
[----:B--2---:R-:W-:Y:S01]  /*7550*/  HMMA.16816.F32.BF16 R188, R164, R148, R188 ;  /* 0x00000094a4bc723c */ /* 0x004fe200000418bc */
[----:B------:R-:W-:-:S02]  /*7560*/  FMUL R68, R221, R68 ;  /* 0x00000044dd447220 */ /* 0x000fc40000400000 */
[----:B------:R-:W-:-:S05]  /*7570*/  FMUL R69, R221, R69 ;  /* 0x00000045dd457220 */ /* 0x000fca0000400000 */
[----:B------:R-:W-:Y:S01]  /*7580*/  HMMA.16816.F32.BF16 R208, R184, R148, R208 ;  /* 0x00000094b8d0723c */ /* 0x000fe200000418d0 */
[C---:B------:R-:W-:Y:S02]  /*7590*/  FMUL R70, R220.reuse, R70 ;  /* 0x00000046dc467220 */ /* 0x040fe40000400000 */
[----:B------:R-:W-:-:S04]  /*75a0*/  FMUL R71, R220, R71 ;  /* 0x00000047dc477220 */ /* 0x000fc80000400000 */
[----:B------:R-:W-:Y:S02]  /*75b0*/  MOV R149, R59 ;  /* 0x0000003b00957202 */ /* 0x000fe40000000f00 */
[----:B------:R-:W-:Y:S01]  /*75c0*/  MOV R148, R58 ;  /* 0x0000003a00947202 */ /* 0x000fe20000000f00 */
[-C--:B---3--:R-:W-:Y:S01]  /*75d0*/  HMMA.16816.F32.BF16 R64, R164, R16.reuse, R64 ;  /* 0x00000010a440723c */ /* 0x088fe20000041840 */
[----:B------:R-:W2:Y:S01]  /*75e0*/  LDSM.16.M88.4 R56, [R5+0x9e00] ;  /* 0x009e00000538783b */ /* 0x000ea20000000200 */
[C---:B------:R-:W-:Y:S02]  /*75f0*/  FMUL R124, R219.reuse, R124 ;  /* 0x0000007cdb7c7220 */ /* 0x040fe40000400000 */
[----:B------:R-:W-:Y:S02]  /*7600*/  FMUL R125, R219, R125 ;  /* 0x0000007ddb7d7220 */ /* 0x000fe40000400000 */
[C---:B------:R-:W-:Y:S02]  /*7610*/  FMUL R126, R218.reuse, R126 ;  /* 0x0000007eda7e7220 */ /* 0x040fe40000400000 */
[----:B------:R-:W-:Y:S01]  /*7620*/  HMMA.16816.F32.BF16 R120, R184, R16, R120 ;  /* 0x00000010b878723c */ /* 0x000fe20000041878 */
[----:B------:R-:W-:-:S02]  /*7630*/  FMUL R127, R218, R127 ;  /* 0x0000007fda7f7220 */ /* 0x000fc40000400000 */
[----:B------:R-:W-:-:S04]  /*7640*/  FMUL R156, R221, R156 ;  /* 0x0000009cdd9c7220 */ /* 0x000fc80000400000 */
[----:B------:R-:W-:Y:S02]  /*7650*/  FADD R16, R252, -R7 ;  /* 0x80000007fc107221 */ /* 0x000fe40000000000 */
[----:B------:R-:W-:Y:S02]  /*7660*/  FMUL R157, R221, R157 ;  /* 0x0000009ddd9d7220 */ /* 0x000fe40000400000 */
[C---:B------:R-:W-:Y:S02]  /*7670*/  FMUL R158, R220.reuse, R158 ;  /* 0x0000009edc9e7220 */ /* 0x040fe40000400000 */
[----:B------:R-:W-:Y:S02]  /*7680*/  FMUL R159, R220, R159 ;  /* 0x0000009fdc9f7220 */ /* 0x000fe40000400000 */
[C---:B------:R-:W-:Y:S02]  /*7690*/  FMUL R204, R219.reuse, R112 ;  /* 0x00000070dbcc7220 */ /* 0x040fe40000400000 */
[----:B------:R-:W-:-:S02]  /*76a0*/  FMUL R205, R219, R113 ;  /* 0x00000071dbcd7220 */ /* 0x000fc40000400000 */
[C---:B------:R-:W-:Y:S02]  /*76b0*/  FMUL R206, R218.reuse, R114 ;  /* 0x00000072dace7220 */ /* 0x040fe40000400000 */
        /* <DEDUP_REMOVED lines=9> */
[----:B------:R-:W-:Y:S02]  /*7750*/  FMUL R16, R16, 1.4426950216293334961 ;  /* 0x3fb8aa3b10107820 */ /* 0x000fe40000400000 */
[--C-:B------:R-:W-:Y:S01]  /*7760*/  FADD R249, R249, -R7.reuse ;  /* 0x80000007f9f97221 */ /* 0x100fe20000000000 */
[----:B0-----:R-:W-:Y:S01]  /*7770*/  HMMA.16816.F32.BF16 R68, R164, R20, R68 ;  /* 0x00000014a444723c */ /* 0x001fe20000041844 */
[----:B------:R-:W-:-:S02]  /*7780*/  FADD R235, R235, -R7 ;  /* 0x80000007ebeb7221 */ /* 0x000fc40000000000 */
[----:B------:R-:W-:Y:S01]  /*7790*/  FADD R234, R234, -R7 ;  /* 0x80000007eaea7221 */ /* 0x000fe20000000000 */
[----:B------:R-:W0:Y:S04]  /*77a0*/  MUFU.EX2 R16, R16 ;  /* 0x0000001000107308 */ /* 0x000e280000000800 */
[----:B------:R-:W-:Y:S01]  /*77b0*/  HMMA.16816.F32.BF16 R124, R184, R20, R124 ;  /* 0x00000014b87c723c */ /* 0x000fe2000004187c */
[----:B------:R-:W-:-:S06]  /*77c0*/  FADD R251, R251, -R212 ;  /* 0x800000d4fbfb7221 */ /* 0x000fcc0000000000 */
[----:B------:R-:W-:Y:S01]  /*77d0*/  FMUL R20, R249, 1.4426950216293334961 ;  /* 0x3fb8aa3bf9147820 */ /* 0x000fe20000400000 */
[----:B-1----:R-:W-:Y:S01]  /*77e0*/  HMMA.16816.F32.BF16 R156, R164, R8, R156 ;  /* 0x00000008a49c723c */ /* 0x002fe2000004189c */
[----:B------:R-:W-:-:S04]  /*77f0*/  FADD R230, R231, R230 ;  /* 0x000000e6e7e67221 */ /* 0x000fc80000000000 */
[----:B------:R-:W1:Y:S03]  /*7800*/  MUFU.EX2 R20, R20 ;  /* 0x0000001400147308 */ /* 0x000e660000000800 */
[----:B------:R-:W-:Y:S01]  /*7810*/  HMMA.16816.F32.BF16 R204, R184, R8, R204 ;  /* 0x00000008b8cc723c */ /* 0x000fe200000418cc */
[----:B------:R-:W-:-:S06]  /*7820*/  FMUL R21, R251, 1.4426950216293334961 ;  /* 0x3fb8aa3bfb157820 */ /* 0x000fcc0000400000 */
[----:B------:R-:W-:Y:S01]  /*7830*/  FMUL R8, R234, 1.4426950216293334961 ;  /* 0x3fb8aa3bea087820 */ /* 0x000fe20000400000 */
[----:B----4-:R-:W-:Y:S01]  /*7840*/  HMMA.16816.F32.BF16 R60, R164, R12, R60 ;  /* 0x0000000ca43c723c */ /* 0x010fe2000004183c */
[----:B------:R-:W-:-:S07]  /*7850*/  FADD R248, R248, -R212 ;  /* 0x800000d4f8f87221 */ /* 0x000fce0000000000 */
[----:B------:R-:W-:Y:S01]  /*7860*/  HMMA.16816.F32.BF16 R116, R184, R12, R116 ;  /* 0x0000000cb874723c */ /* 0x000fe20000041874 */
[----:B------:R-:W-:Y:S06]  /*7870*/  MUFU.EX2 R8, R8 ;  /* 0x0000000800087308 */ /* 0x000fec0000000800 */
[----:B------:R-:W-:Y:S02]  /*7880*/  FMUL R13, R235, 1.4426950216293334961 ;  /* 0x3fb8aa3beb0d7820 */ /* 0x000fe40000400000 */
[----:B------:R-:W-:-:S04]  /*7890*/  FADD R230, R227, R230 ;  /* 0x000000e6e3e67221 */ /* 0x000fc80000000000 */
[----:B------:R-:W3:Y:S01]  /*78a0*/  MUFU.EX2 R13, R13 ;  /* 0x0000000d000d7308 */ /* 0x000ee20000000800 */
[----:B------:R-:W-:Y:S02]  /*78b0*/  FMUL R17, R248, 1.4426950216293334961 ;  /* 0x3fb8aa3bf8117820 */ /* 0x000fe40000400000 */
[----:B------:R-:W-:-:S05]  /*78c0*/  FADD R226, R226, R230 ;  /* 0x000000e6e2e27221 */ /* 0x000fca0000000000 */
[----:B------:R-:W4:Y:S01]  /*78d0*/  MUFU.EX2 R21, R21 ;  /* 0x0000001500157308 */ /* 0x000f220000000800 */
[----:B0-----:R-:W-:Y:S02]  /*78e0*/  FADD R226, R16, R226 ;  /* 0x000000e210e27221 */ /* 0x001fe40000000000 */
[----:B------:R-:W-:Y:S02]  /*78f0*/  FADD R228, R229, R228 ;  /* 0x000000e4e5e47221 */ /* 0x000fe40000000000 */
[----:B------:R-:W-:-:S03]  /*7900*/  FADD R233, R233, -R212 ;  /* 0x800000d4e9e97221 */ /* 0x000fc60000000000 */
[----:B------:R-:W0:Y:S01]  /*7910*/  MUFU.EX2 R17, R17 ;  /* 0x0000001100117308 */ /* 0x000e220000000800 */
[----:B------:R-:W-:Y:S02]  /*7920*/  FADD R232, R232, -R212 ;  /* 0x800000d4e8e87221 */ /* 0x000fe40000000000 */
[----:B-1----:R-:W-:Y:S02]  /*7930*/  FADD R226, R20, R226 ;  /* 0x000000e214e27221 */ /* 0x002fe40000000000 */
[C---:B------:R-:W-:Y:S02]  /*7940*/  FMUL R160, R221.reuse, R160 ;  /* 0x000000a0dda07220 */ /* 0x040fe40000400000 */
[----:B------:R-:W-:Y:S02]  /*7950*/  FMUL R161, R221, R161 ;  /* 0x000000a1dda17220 */ /* 0x000fe40000400000 */
[C---:B------:R-:W-:Y:S02]  /*7960*/  FMUL R162, R220.reuse, R162 ;  /* 0x000000a2dca27220 */ /* 0x040fe40000400000 */
[----:B------:R-:W-:-:S02]  /*7970*/  FMUL R163, R220, R163 ;  /* 0x000000a3dca37220 */ /* 0x000fc40000400000 */
[C---:B------:R-:W-:Y:S02]  /*7980*/  FMUL R80, R221.reuse, R80 ;  /* 0x00000050dd507220 */ /* 0x040fe40000400000 */
[C---:B------:R-:W-:Y:S02]  /*7990*/  FMUL R81, R221.reuse, R81 ;  /* 0x00000051dd517220 */ /* 0x040fe40000400000 */
        /* <DEDUP_REMOVED lines=29> */
[----:B------:R-:W-:Y:S02]  /*7b70*/  FMUL R111, R220, R111 ;  /* 0x0000006fdc6f7220 */ /* 0x000fe40000400000 */
[----:B------:R-:W-:Y:S01]  /*7b80*/  FADD R225, R225, R228 ;  /* 0x000000e4e1e17221 */ /* 0x000fe20000000000 */
[----:B---3--:R-:W-:Y:S01]  /*7b90*/  F2FP.BF16.PACK_AB R114, R8, R13 ;  /* 0x0000000d0872723e */ /* 0x008fe200000010ff */
[----:B------:R-:W-:Y:S02]  /*7ba0*/  FMUL R12, R233, 1.4426950216293334961 ;  /* 0x3fb8aa3be90c7820 */ /* 0x000fe40000400000 */
[----:B------:R-:W-:Y:S02]  /*7bb0*/  FMUL R9, R232, 1.4426950216293334961 ;  /* 0x3fb8aa3be8097820 */ /* 0x000fe40000400000 */
[----:B------:R-:W-:-:S02]  /*7bc0*/  FADD R226, R13, R226 ;  /* 0x000000e20de27221 */ /* 0x000fc40000000000 */
[----:B------:R-:W-:Y:S02]  /*7bd0*/  FADD R13, R148, -R213 ;  /* 0x800000d5940d7221 */ /* 0x000fe40000000000 */
[----:B------:R-:W-:Y:S01]  /*7be0*/  FADD R225, R242, R225 ;  /* 0x000000e1f2e17221 */ /* 0x000fe20000000000 */
[----:B------:R-:W-:Y:S01]  /*7bf0*/  HMMA.16816.F32.BF16 R160, R164, R152, R160 ;  /* 0x00000098a4a0723c */ /* 0x000fe200000418a0 */
[--C-:B------:R-:W-:Y:S01]  /*7c00*/  FADD R247, R247, -R214.reuse ;  /* 0x800000d6f7f77221 */ /* 0x100fe20000000000 */
[----:B------:R-:W-:Y:S01]  /*7c10*/  MUFU.EX2 R12, R12 ;  /* 0x0000000c000c7308 */ /* 0x000fe20000000800 */
[----:B----4-:R-:W-:Y:S02]  /*7c20*/  FADD R225, R21, R225 ;  /* 0x000000e115e17221 */ /* 0x010fe40000000000 */
[----:B------:R-:W-:-:S03]  /*7c30*/  FADD R246, R246, -R214 ;  /* 0x800000d6f6f67221 */ /* 0x000fc60000000000 */
[C---:B-----5:R-:W-:Y:S02]  /*7c40*/  HMMA.16816.F32.BF16 R80, R164.reuse, R32, R80 ;  /* 0x00000020a450723c */ /* 0x060fe40000041850 */
[----:B------:R-:W1:Y:S06]  /*7c50*/  MUFU.EX2 R9, R9 ;  /* 0x0000000900097308 */ /* 0x000e6c0000000800 */
[----:B------:R-:W-:Y:S01]  /*7c60*/  HMMA.16816.F32.BF16 R84, R164, R36, R84 ;  /* 0x00000024a454723c */ /* 0x000fe20000041854 */
[C---:B0-----:R-:W-:Y:S01]  /*7c70*/  F2FP.BF16.PACK_AB R113, R17.reuse, R21 ;  /* 0x000000151171723e */ /* 0x041fe200000010ff */
[----:B------:R-:W-:-:S06]  /*7c80*/  FADD R225, R17, R225 ;  /* 0x000000e111e17221 */ /* 0x000fcc0000000000 */
[----:B------:R-:W-:Y:S01]  /*7c90*/  HMMA.16816.F32.BF16 R88, R164, R40, R88 ;  /* 0x00000028a458723c */ /* 0x000fe20000041858 */
[----:B------:R-:W-:-:S07]  /*7ca0*/  FADD R250, R250, -R213 ;  /* 0x800000d5fafa7221 */ /* 0x000fce0000000000 */
[----:B------:R-:W-:Y:S01]  /*7cb0*/  HMMA.16816.F32.BF16 R92, R164, R44, R92 ;  /* 0x0000002ca45c723c */ /* 0x000fe2000004185c */
[----:B------:R-:W-:-:S07]  /*7cc0*/  FMUL R17, R246, 1.4426950216293334961 ;  /* 0x3fb8aa3bf6117820 */ /* 0x000fce0000400000 */
[----:B------:R-:W-:Y:S01]  /*7cd0*/  HMMA.16816.F32.BF16 R96, R164, R48, R96 ;  /* 0x00000030a460723c */ /* 0x000fe20000041860 */
[----:B------:R-:W-:-:S07]  /*7ce0*/  FADD R244, R244, -R214 ;  /* 0x800000d6f4f47221 */ /* 0x000fce0000000000 */
[C---:B------:R-:W-:Y:S08]  /*7cf0*/  HMMA.16816.F32.BF16 R100, R164.reuse, R52, R100 ;  /* 0x00000034a464723c */ /* 0x040ff00000041864 */
[C---:B------:R-:W-:Y:S08]  /*7d00*/  HMMA.16816.F32.BF16 R104, R164.reuse, R192, R104 ;  /* 0x000000c0a468723c */ /* 0x040ff00000041868 */
[----:B--2---:R-:W-:Y:S07]  /*7d10*/  HMMA.16816.F32.BF16 R108, R164, R56, R108 ;  /* 0x00000038a46c723c */ /* 0x004fee000004186c */
[----:B------:R-:W-:-:S02]  /*7d20*/  FMUL R164, R13, 1.4426950216293334961 ;  /* 0x3fb8aa3b0da47820 */ /* 0x000fc40000400000 */
[--C-:B------:R-:W-:Y:S02]  /*7d30*/  FADD R13, R149, -R213.reuse ;  /* 0x800000d5950d7221 */ /* 0x100fe40000000000 */
[----:B------:R-:W-:Y:S02]  /*7d40*/  FMUL R165, R247, 1.4426950216293334961 ;  /* 0x3fb8aa3bf7a57820 */ /* 0x000fe40000400000 */
[----:B------:R-:W-:Y:S01]  /*7d50*/  FMUL R13, R13, 1.4426950216293334961 ;  /* 0x3fb8aa3b0d0d7820 */ /* 0x000fe20000400000 */
[----:B------:R-:W0:Y:S01]  /*7d60*/  MUFU.EX2 R164, R164 ;  /* 0x000000a400a47308 */ /* 0x000e220000000800 */
[----:B------:R-:W-:Y:S02]  /*7d70*/  FMUL R166, R250, 1.4426950216293334961 ;  /* 0x3fb8aa3bfaa67820 */ /* 0x000fe40000400000 */
[----:B------:R-:W-:Y:S02]  /*7d80*/  FADD R245, R245, -R213 ;  /* 0x800000d5f5f57221 */ /* 0x000fe40000000000 */
[----:B------:R-:W-:-:S03]  /*7d90*/  FMUL R167, R244, 1.4426950216293334961 ;  /* 0x3fb8aa3bf4a77820 */ /* 0x000fc60000400000 */
[----:B------:R-:W2:Y:S01]  /*7da0*/  MUFU.EX2 R165, R165 ;  /* 0x000000a500a57308 */ /* 0x000ea20000000800 */
[----:B------:R-:W-:Y:S01]  /*7db0*/  FADD R243, R243, -R214 ;  /* 0x800000d6f3f37221 */ /* 0x000fe20000000000 */
[----:B------:R-:W-:Y:S01]  /*7dc0*/  F2FP.BF16.PACK_AB R112, R20, R16 ;  /* 0x000000101470723e */ /* 0x000fe200000010ff */
[----:B------:R-:W-:Y:S02]  /*7dd0*/  FADD R223, R224, R223 ;  /* 0x000000dfe0df7221 */ /* 0x000fe40000000000 */
[----:B------:R-:W-:-:S03]  /*7de0*/  FADD R240, R241, R240 ;  /* 0x000000f0f1f07221 */ /* 0x000fc60000000000 */
[----:B------:R-:W3:Y:S01]  /*7df0*/  MUFU.EX2 R13, R13 ;  /* 0x0000000d000d7308 */ /* 0x000ee20000000800 */
[----:B------:R-:W-:Y:S02]  /*7e00*/  FMUL R16, R245, 1.4426950216293334961 ;  /* 0x3fb8aa3bf5107820 */ /* 0x000fe40000400000 */
[----:B------:R-:W-:Y:S02]  /*7e10*/  FMUL R20, R243, 1.4426950216293334961 ;  /* 0x3fb8aa3bf3147820 */ /* 0x000fe40000400000 */
[----:B------:R-:W-:-:S03]  /*7e20*/  FADD R223, R239, R223 ;  /* 0x000000dfefdf7221 */ /* 0x000fc60000000000 */
[----:B------:R-:W4:Y:S01]  /*7e30*/  MUFU.EX2 R17, R17 ;  /* 0x0000001100117308 */ /* 0x000f220000000800 */
[----:B------:R-:W-:Y:S01]  /*7e40*/  FADD R240, R237, R240 ;  /* 0x000000f0edf07221 */ /* 0x000fe20000000000 */
[----:B-1----:R-:W-:Y:S01]  /*7e50*/  F2FP.BF16.PACK_AB R115, R9, R12 ;  /* 0x0000000c0973723e */ /* 0x002fe200000010ff */
[----:B------:R-:W-:-:S05]  /*7e60*/  FADD R12, R12, R225 ;  /* 0x000000e10c0c7221 */ /* 0x000fca0000000000 */
[----:B------:R-:W1:Y:S01]  /*7e70*/  MUFU.EX2 R166, R166 ;  /* 0x000000a600a67308 */ /* 0x000e620000000800 */
[----:B------:R-:W-:Y:S02]  /*7e80*/  FADD R238, R238, R223 ;  /* 0x000000dfeeee7221 */ /* 0x000fe40000000000 */
[----:B------:R-:W-:-:S05]  /*7e90*/  FADD R236, R236, R240 ;  /* 0x000000f0ecec7221 */ /* 0x000fca0000000000 */
[----:B------:R-:W5:Y:S01]  /*7ea0*/  MUFU.EX2 R167, R167 ;  /* 0x000000a700a77308 */ /* 0x000f620000000800 */
[----:B------:R-:W-:Y:S02]  /*7eb0*/  FADD R9, R9, R12 ;  /* 0x0000000c09097221 */ /* 0x000fe40000000000 */
[----:B0-----:R-:W-:-:S05]  /*7ec0*/  FADD R12, R164, R238 ;  /* 0x000000eea40c7221 */ /* 0x001fca0000000000 */
[----:B------:R-:W0:Y:S01]  /*7ed0*/  MUFU.EX2 R16, R16 ;  /* 0x0000001000107308 */ /* 0x000e220000000800 */
[----:B--2---:R-:W-:-:S07]  /*7ee0*/  FADD R236, R165, R236 ;  /* 0x000000eca5ec7221 */ /* 0x004fce0000000000 */
[----:B------:R-:W2:Y:S01]  /*7ef0*/  MUFU.EX2 R20, R20 ;  /* 0x0000001400147308 */ /* 0x000ea20000000800 */
[C---:B---3--:R-:W-:Y:S01]  /*7f00*/  FADD R12, R13.reuse, R12 ;  /* 0x0000000c0d0c7221 */ /* 0x048fe20000000000 */
[----:B------:R-:W-:Y:S01]  /*7f10*/  F2FP.BF16.PACK_AB R164, R13, R164 ;  /* 0x000000a40da4723e */ /* 0x000fe200000010ff */
[----:B----4-:R-:W-:Y:S02]  /*7f20*/  FADD R13, R17, R236 ;  /* 0x000000ec110d7221 */ /* 0x010fe40000000000 */
[----:B-1----:R-:W-:Y:S02]  /*7f30*/  FADD R12, R166, R12 ;  /* 0x0000000ca60c7221 */ /* 0x002fe40000000000 */
[----:B-----5:R-:W-:Y:S02]  /*7f40*/  FADD R13, R167, R13 ;  /* 0x0000000da70d7221 */ /* 0x020fe40000000000 */
[----:B------:R-:W-:Y:S02]  /*7f50*/  FADD R8, R8, R226 ;  /* 0x000000e208087221 */ /* 0x000fe40000000000 */
[C---:B0-----:R-:W-:Y:S01]  /*7f60*/  FADD R12, R16.reuse, R12 ;  /* 0x0000000c100c7221 */ /* 0x041fe20000000000 */
[----:B------:R-:W-:-:S02]  /*7f70*/  F2FP.BF16.PACK_AB R166, R16, R166 ;  /* 0x000000a610a6723e */ /* 0x000fc400000010ff */
[----:B------:R-:W-:Y:S01]  /*7f80*/  F2FP.BF16.PACK_AB R165, R17, R165 ;  /* 0x000000a511a5723e */ /* 0x000fe200000010ff */
[C---:B--2---:R-:W-:Y:S01]  /*7f90*/  FADD R13, R20.reuse, R13 ;  /* 0x0000000d140d7221 */ /* 0x044fe20000000000 */
[----:B------:R-:W0:Y:S01]  /*7fa0*/  SHFL.BFLY PT, R16, R8, 0x2, 0x1f ;  /* 0x0c401f0008107f89 */ /* 0x000e2200000e0000 */
[----:B------:R-:W-:-:S03]  /*7fb0*/  F2FP.BF16.PACK_AB R167, R20, R167 ;  /* 0x000000a714a7723e */ /* 0x000fc600000010ff */
[----:B------:R-:W1:Y:S04]  /*7fc0*/  SHFL.BFLY PT, R17, R9, 0x2, 0x1f ;  /* 0x0c401f0009117f89 */ /* 0x000e6800000e0000 */
[----:B------:R-:W2:Y:S04]  /*7fd0*/  SHFL.BFLY PT, R20, R12, 0x2, 0x1f ;  /* 0x0c401f000c147f89 */ /* 0x000ea800000e0000 */
[----:B------:R-:W3:Y:S01]  /*7fe0*/  SHFL.BFLY PT, R21, R13, 0x2, 0x1f ;  /* 0x0c401f000d157f89 */ /* 0x000ee200000e0000 */
[C---:B------:R-:W-:Y:S02]  /*7ff0*/  FMUL R136, R219.reuse, R136 ;  /* 0x00000088db887220 */ /* 0x040fe40000400000 */
[----:B------:R-:W-:-:S02]  /*8000*/  FMUL R137, R219, R137 ;  /* 0x00000089db897220 */ /* 0x000fc40000400000 */
[C---:B------:R-:W-:Y:S02]  /*8010*/  FMUL R138, R218.reuse, R138 ;  /* 0x0000008ada8a7220 */ /* 0x040fe40000400000 */
[----:B------:R-:W-:Y:S02]  /*8020*/  FMUL R139, R218, R139 ;  /* 0x0000008bda8b7220 */ /* 0x000fe40000400000 */
[----:B0-----:R-:W-:Y:S02]  /*8030*/  FADD R16, R8, R16 ;  /* 0x0000001008107221 */ /* 0x001fe40000000000 */
[----:B-1----:R-:W-:Y:S01]  /*8040*/  FADD R17, R9, R17 ;  /* 0x0000001109117221 */ /* 0x002fe20000000000 */
[----:B------:R-:W-:Y:S01]  /*8050*/  HMMA.16816.F32.BF16 R188, R112, R150, R188 ;  /* 0x0000009670bc723c */ /* 0x000fe200000418bc */
[----:B--2---:R-:W-:Y:S01]  /*8060*/  FADD R20, R12, R20 ;  /* 0x000000140c147221 */ /* 0x004fe20000000000 */
[----:B------:R-:W0:Y:S01]  /*8070*/  SHFL.BFLY PT, R8, R16, 0x1, 0x1f ;  /* 0x0c201f0010087f89 */ /* 0x000e2200000e0000 */
[----:B---3--:R-:W-:-:S05]  /*8080*/  FADD R21, R13, R21 ;  /* 0x000000150d157221 */ /* 0x008fca0000000000 */
[C---:B------:R-:W-:Y:S01]  /*8090*/  HMMA.16816.F32.BF16 R160, R112.reuse, R154, R160 ;  /* 0x0000009a70a0723c */ /* 0x040fe200000418a0 */
[----:B------:R-:W1:Y:S07]  /*80a0*/  SHFL.BFLY PT, R9, R17, 0x1, 0x1f ;  /* 0x0c201f0011097f89 */ /* 0x000e6e00000e0000 */
[C---:B------:R-:W-:Y:S08]  /*80b0*/  HMMA.16816.F32.BF16 R156, R112.reuse, R10, R156 ;  /* 0x0000000a709c723c */ /* 0x040ff0000004189c */
        /* <DEDUP_REMOVED lines=12> */
[----:B------:R-:W-:Y:S08]  /*8180*/  HMMA.16816.F32.BF16 R108, R112, R58, R108 ;  /* 0x0000003a706c723c */ /* 0x000ff0000004186c */
[----:B------:R-:W-:Y:S01]  /*8190*/  HMMA.16816.F32.BF16 R112, R164, R10, R204 ;  /* 0x0000000aa470723c */ /* 0x000fe200000418cc */
[----:B------:R-:W2:Y:S04]  /*81a0*/  SHFL.BFLY PT, R10, R20, 0x1, 0x1f ;  /* 0x0c201f00140a7f89 */ /* 0x000ea800000e0000 */
[----:B------:R-:W3:Y:S03]  /*81b0*/  SHFL.BFLY PT, R11, R21, 0x1, 0x1f ;  /* 0x0c201f00150b7f89 */ /* 0x000ee600000e0000 */
[----:B------:R-:W-:Y:S01]  /*81c0*/  HMMA.16816.F32.BF16 R136, R184, R32, R136 ;  /* 0x00000020b888723c */ /* 0x000fe20000041888 */
[----:B------:R-:W4:Y:S01]  /*81d0*/  S2R R32, SR_CTAID.X ;  /* 0x0000000000207919 */ /* 0x000f220000002500 */
[----:B------:R-:W-:-:S02]  /*81e0*/  FMUL R200, R219, R200 ;  /* 0x000000c8dbc87220 */ /* 0x000fc40000400000 */
[C---:B------:R-:W-:Y:S02]  /*81f0*/  FMUL R201, R219.reuse, R201 ;  /* 0x000000c9dbc97220 */ /* 0x040fe40000400000 */
[C---:B------:R-:W-:Y:S02]  /*8200*/  FMUL R202, R218.reuse, R202 ;  /* 0x000000cadaca7220 */ /* 0x040fe40000400000 */
[C---:B------:R-:W-:Y:S02]  /*8210*/  FMUL R203, R218.reuse, R203 ;  /* 0x000000cbdacb7220 */ /* 0x040fe40000400000 */
[C---:B------:R-:W-:Y:S02]  /*8220*/  FMUL R140, R219.reuse, R140 ;  /* 0x0000008cdb8c7220 */ /* 0x040fe40000400000 */
[----:B------:R-:W-:Y:S02]  /*8230*/  FMUL R141, R219, R141 ;  /* 0x0000008ddb8d7220 */ /* 0x000fe40000400000 */
        /* <DEDUP_REMOVED lines=25> */
[----:B------:R-:W-:Y:S02]  /*83d0*/  FMUL R147, R218, R147 ;  /* 0x00000093da937220 */ /* 0x000fe40000400000 */
[----:B0-----:R-:W-:Y:S02]  /*83e0*/  FADD R8, R16, R8 ;  /* 0x0000000810087221 */ /* 0x001fe40000000000 */
[----:B-1----:R-:W-:Y:S01]  /*83f0*/  FADD R9, R17, R9 ;  /* 0x0000000911097221 */ /* 0x002fe20000000000 */
[----:B------:R-:W-:Y:S01]  /*8400*/  UIADD3 UR4, UP0, UR4, 0x20, URZ ;  /* 0x0000002004047890 */ /* 0x000fe2000ff1e03f */
[----:B--2---:R-:W-:Y:S02]  /*8410*/  FADD R10, R20, R10 ;  /* 0x0000000a140a7221 */ /* 0x004fe40000000000 */
[----:B---3--:R-:W-:Y:S01]  /*8420*/  FADD R11, R21, R11 ;  /* 0x0000000b150b7221 */ /* 0x008fe20000000000 */
[----:B------:R-:W-:Y:S01]  /*8430*/  HMMA.16816.F32.BF16 R200, R184, R152, R200 ;  /* 0x00000098b8c8723c */ /* 0x000fe200000418c8 */
[----:B------:R-:W-:Y:S01]  /*8440*/  FFMA R29, R221, R29, R8 ;  /* 0x0000001ddd1d7223 */ /* 0x000fe20000000008 */
[----:B----4-:R-:W-:Y:S01]  /*8450*/  SHF.L.U32 R32, R32, 0x7, RZ ;  /* 0x0000000720207819 */ /* 0x010fe200000006ff */
[----:B------:R-:W-:Y:S01]  /*8460*/  FFMA R28, R220, R28, R9 ;  /* 0x0000001cdc1c7223 */ /* 0x000fe20000000009 */
[----:B------:R-:W-:Y:S01]  /*8470*/  UIADD3.X UR5, URZ, UR5, URZ, UP0, !UPT ;  /* 0x000000053f057290 */ /* 0x000fe200087fe43f */
[----:B------:R-:W-:-:S03]  /*8480*/  FFMA R25, R219, R25, R10 ;  /* 0x00000019db197223 */ /* 0x000fc6000000000a */
[C---:B------:R-:W-:Y:S01]  /*8490*/  HMMA.16816.F32.BF16 R140, R184.reuse, R36, R140 ;  /* 0x00000024b88c723c */ /* 0x040fe2000004188c */
[----:B------:R-:W-:Y:S01]  /*84a0*/  FFMA R24, R218, R24, R11 ;  /* 0x00000018da187223 */ /* 0x000fe2000000000b */
[----:B------:R-:W-:Y:S01]  /*84b0*/  IADD3 R32, R32, 0x80, RZ ;  /* 0x0000008020207810 */ /* 0x000fe20007ffe0ff */
[----:B------:R0:W-:Y:S05]  /*84c0*/  STL [R1+0xc], R29 ;  /* 0x00000c1d01007387 */ /* 0x0001ea0000100800 */
[C---:B------:R-:W-:Y:S01]  /*84d0*/  HMMA.16816.F32.BF16 R168, R184.reuse, R40, R168 ;  /* 0x00000028b8a8723c */ /* 0x040fe200000418a8 */
[----:B------:R0:W-:Y:S07]  /*84e0*/  STL [R1+0x8], R28 ;  /* 0x0000081c01007387 */ /* 0x0001ee0000100800 */
[C---:B------:R-:W-:Y:S01]  /*84f0*/  HMMA.16816.F32.BF16 R172, R184.reuse, R44, R172 ;  /* 0x0000002cb8ac723c */ /* 0x040fe200000418ac */
[----:B------:R0:W-:Y:S07]  /*8500*/  STL [R1+0x4], R25 ;  /* 0x0000041901007387 */ /* 0x0001ee0000100800 */
[C---:B------:R-:W-:Y:S01]  /*8510*/  HMMA.16816.F32.BF16 R176, R184.reuse, R48, R176 ;  /* 0x00000030b8b0723c */ /* 0x040fe200000418b0 */
[----:B------:R0:W-:Y:S07]  /*8520*/  STL [R1], R24 ;  /* 0x0000001801007387 */ /* 0x0001ee0000100800 */
[C---:B------:R-:W-:Y:S08]  /*8530*/  HMMA.16816.F32.BF16 R180, R184.reuse, R52, R180 ;  /* 0x00000034b8b4723c */ /* 0x040ff000000418b4 */
[C---:B------:R-:W-:Y:S08]  /*8540*/  HMMA.16816.F32.BF16 R196, R184.reuse, R192, R196 ;  /* 0x000000c0b8c4723c */ /* 0x040ff000000418c4 */
[----:B------:R-:W-:Y:S01]  /*8550*/  HMMA.16816.F32.BF16 R144, R184, R56, R144 ;  /* 0x00000038b890723c */ /* 0x000fe20000041890 */
[----:B------:R-:W-:-:S02]  /*8560*/  ISETP.LE.U32.AND P0, PT, R32, UR4, PT ;  /* 0x0000000420007c0c */ /* 0x000fc4000bf03070 */
[----:B------:R-:W-:-:S04]  /*8570*/  MOV R12, UR5 ;  /* 0x00000005000c7c02 */ /* 0x000fc80008000f00 */
[----:B------:R-:W-:Y:S02]  /*8580*/  ISETP.GE.U32.AND.EX P0, PT, R12, RZ, PT, P0 ;  /* 0x000000ff0c00720c */ /* 0x000fe40003f06100 */
[----:B------:R-:W-:Y:S01]  /*8590*/  MOV R13, 0x20 ;  /* 0x00000020000d7802 */ /* 0x000fe20000000f00 */
[----:B------:R-:W-:Y:S01]  /*85a0*/  HMMA.16816.F32.BF16 R184, R164, R150, R208 ;  /* 0x00000096a4b8723c */ /* 0x000fe200000418d0 */
[----:B------:R-:W-:Y:S02]  /*85b0*/  MOV R11, R7 ;  /* 0x00000007000b7202 */ /* 0x000fe40000000f00 */
[----:B------:R-:W-:Y:S01]  /*85c0*/  MOV R10, R212 ;  /* 0x000000d4000a7202 */ /* 0x000fe20000000f00 */
[----:B------:R-:W-:Y:S01]  /*85d0*/  IMAD R3, R13, c[0x0][0x1b4], R3 ;  /* 0x00006d000d037a24 */ /* 0x000fe200078e0203 */
[----:B------:R-:W-:-:S03]  /*85e0*/  MOV R9, R213 ;  /* 0x000000d500097202 */ /* 0x000fc60000000f00 */
[----:B------:R-:W-:Y:S01]  /*85f0*/  HMMA.16816.F32.BF16 R200, R164, R154, R200 ;  /* 0x0000009aa4c8723c */ /* 0x000fe200000418c8 */
[----:B------:R-:W-:Y:S01]  /*8600*/  IMAD R4, R13, c[0x0][0x1a4], R4 ;  /* 0x000069000d047a24 */ /* 0x000fe200078e0204 */
[----:B------:R-:W-:-:S06]  /*8610*/  MOV R8, R214 ;  /* 0x000000d600087202 */ /* 0x000fcc0000000f00 */
        /* <DEDUP_REMOVED lines=12> */
[----:B------:R-:W-:Y:S01]  /*86e0*/  HMMA.16816.F32.BF16 R144, R164, R58, R144 ;  /* 0x0000003aa490723c */ /* 0x000fe20000041890 */
[----:B0-----:R-:W-:Y:S01]  /*86f0*/  @P0 CALL.REL.NOINC `(.L_x_0) ;  /* 0x0000001000000944 */ /* 0x001fe20003c00000 */
[----:B------:R-:W-:Y:S06]  /*8700*/  BRA `(.L_x_1) ;  /* 0xffffc3c000007947 */ /* 0x000fec000383ffff */
.L_x_0:
[----:B------:R-:W2:Y:S04]  /*8710*/  LDL.LU R3, [R1+0x8] ;  /* 0x0000080001037983 */ /* 0x000ea80000300800 */
[----:B------:R-:W3:Y:S04]  /*8720*/  LDL.LU R2, [R1+0xc] ;  /* 0x00000c0001027983 */ /* 0x000ee80000300800 */
[----:B------:R-:W4:Y:S04]  /*8730*/  LDL.LU R0, [R1] ;  /* 0x0000000001007983 */ /* 0x000f280000300800 */
[----:B------:R-:W5:Y:S01]  /*8740*/  LDL.LU R4, [R1+0x4] ;  /* 0x0000040001047983 */ /* 0x000f620000300800 */
[----:B------:R-:W-:-:S02]  /*8750*/  MOV R40, R138 ;  /* 0x0000008a00287202 */ /* 0x000fc40000000f00 */
[----:B------:R-:W-:Y:S01]  /*8760*/  MOV R15, R83 ;  /* 0x00000053000f7202 */ /* 0x000fe20000000f00 */
[----:B------:R-:W0:Y:S01]  /*8770*/  S2R R236, SR_TID.X ;  /* 0x0000000000ec7919 */ /* 0x000e220000002100 */
[----:B------:R-:W-:Y:S02]  /*8780*/  MOV R51, R122 ;  /* 0x0000007a00337202 */ /* 0x000fe40000000f00 */
[----:B------:R-:W-:Y:S01]  /*8790*/  MOV R48, R123 ;  /* 0x0000007b00307202 */ /* 0x000fe20000000f00 */
[----:B------:R-:W1:Y:S01]  /*87a0*/  S2R R28, SR_TID.X ;  /* 0x00000000001c7919 */ /* 0x000e620000002100 */
[----:B------:R-:W-:Y:S02]  /*87b0*/  MOV R24, R94 ;  /* 0x0000005e00187202 */ /* 0x000fe40000000f00 */
[----:B------:R-:W-:Y:S01]  /*87c0*/  MOV R25, R95 ;  /* 0x0000005f00197202 */ /* 0x000fe20000000f00 */
[----:B------:R-:W0:Y:S01]  /*87d0*/  S2R R6, SR_TID.X ;  /* 0x0000000000067919 */ /* 0x000e220000002100 */
[----:B------:R-:W-:-:S02]  /*87e0*/  MOV R95, R106 ;  /* 0x0000006a005f7202 */ /* 0x000fc40000000f00 */
[----:B------:R-:W-:Y:S01]  /*87f0*/  MOV R94, R107 ;  /* 0x0000006b005e7202 */ /* 0x000fe20000000f00 */
[----:B------:R-:W0:Y:S01]  /*8800*/  S2R R35, SR_TID.X ;  /* 0x0000000000237919 */ /* 0x000e220000002100 */
[----:B------:R-:W-:Y:S02]  /*8810*/  MOV R57, R117 ;  /* 0x0000007500397202 */ /* 0x000fe40000000f00 */
[----:B------:R-:W-:Y:S01]  /*8820*/  MOV R58, R120 ;  /* 0x00000078003a7202 */ /* 0x000fe20000000f00 */
[----:B------:R-:W0:Y:S01]  /*8830*/  S2R R232, SR_CTAID.X ;  /* 0x0000000000e87919 */ /* 0x000e220000002500 */
[----:B------:R-:W-:Y:S02]  /*8840*/  MOV R55, R129 ;  /* 0x0000008100377202 */ /* 0x000fe40000000f00 */
[----:B------:R-:W-:Y:S01]  /*8850*/  MOV R53, R133 ;  /* 0x0000008500357202 */ /* 0x000fe20000000f00 */
[----:B------:R-:W0:Y:S01]  /*8860*/  S2R R234, SR_CTAID.Y ;  /* 0x0000000000ea7919 */ /* 0x000e220000002600 */
[----:B------:R-:W-:-:S02]  /*8870*/  MOV R107, R136 ;  /* 0x00000088006b7202 */ /* 0x000fc40000000f00 */
[----:B------:R-:W-:Y:S02]  /*8880*/  MOV R106, R137 ;  /* 0x00000089006a7202 */ /* 0x000fe40000000f00 */
[----:B------:R-:W-:Y:S02]  /*8890*/  MOV R17, R93 ;  /* 0x0000005d00117202 */ /* 0x000fe40000000f00 */
[----:B------:R-:W-:Y:S02]  /*88a0*/  MOV R18, R96 ;  /* 0x0000006000127202 */ /* 0x000fe40000000f00 */
[----:B-1----:R-:W-:Y:S02]  /*88b0*/  LOP3.LUT R28, R28, 0x3, RZ, 0xc0, !PT ;  /* 0x000000031c1c7812 */ /* 0x002fe400078ec0ff */
[----:B------:R-:W-:Y:S02]  /*88c0*/  MOV R20, R97 ;  /* 0x0000006100147202 */ /* 0x000fe40000000f00 */
[----:B------:R-:W-:-:S02]  /*88d0*/  MOV R8, R78 ;  /* 0x0000004e00087202 */ /* 0x000fc40000000f00 */
[----:B------:R-:W-:Y:S02]  /*88e0*/  MOV R11, R79 ;  /* 0x0000004f000b7202 */ /* 0x000fe40000000f00 */
[----:B------:R-:W-:Y:S02]  /*88f0*/  MOV R14, R82 ;  /* 0x00000052000e7202 */ /* 0x000fe40000000f00 */
[----:B------:R-:W-:Y:S02]  /*8900*/  MOV R19, R86 ;  /* 0x0000005600137202 */ /* 0x000fe40000000f00 */
[----:B------:R-:W-:Y:S02]  /*8910*/  MOV R21, R87 ;  /* 0x0000005700157202 */ /* 0x000fe40000000f00 */
[----:B------:R-:W-:Y:S02]  /*8920*/  MOV R22, R90 ;  /* 0x0000005a00167202 */ /* 0x000fe40000000f00 */
[----:B------:R-:W-:-:S02]  /*8930*/  MOV R23, R91 ;  /* 0x0000005b00177202 */ /* 0x000fc40000000f00 */
[----:B------:R-:W-:Y:S02]  /*8940*/  MOV R26, R98 ;  /* 0x00000062001a7202 */ /* 0x000fe40000000f00 */
[----:B------:R-:W-:Y:S02]  /*8950*/  MOV R97, R102 ;  /* 0x0000006600617202 */ /* 0x000fe40000000f00 */
[----:B------:R-:W-:Y:S02]  /*8960*/  MOV R96, R103 ;  /* 0x0000006700607202 */ /* 0x000fe40000000f00 */
[----:B0-----:R-:W-:Y:S02]  /*8970*/  SHF.L.U32 R33, R236, 0x2, RZ ;  /* 0x00000002ec217819 */ /* 0x001fe400000006ff */
[----:B------:R-:W-:Y:S02]  /*8980*/  SHF.R.U32.HI R34, RZ, 0x1, R236 ;  /* 0x00000001ff227819 */ /* 0x000fe400000116ec */
[----:B------:R-:W-:-:S02]  /*8990*/  LOP3.LUT R35, R35, 0x7f, RZ, 0xc0, !PT ;  /* 0x0000007f23237812 */ /* 0x000fc400078ec0ff */
[----:B------:R-:W-:Y:S02]  /*89a0*/  LOP3.LUT R34, R34, 0x4, RZ, 0xc0, !PT ;  /* 0x0000000422227812 */ /* 0x000fe400078ec0ff */
[----:B------:R-:W-:Y:S02]  /*89b0*/  MOV R9, R84 ;  /* 0x0000005400097202 */ /* 0x000fe40000000f00 */
[----:B------:R-:W-:Y:S02]  /*89c0*/  MOV R12, R88 ;  /* 0x00000058000c7202 */ /* 0x000fe40000000f00 */
[----:B------:R-:W-:Y:S02]  /*89d0*/  MOV R13, R89 ;  /* 0x00000059000d7202 */ /* 0x000fe40000000f00 */
[----:B------:R-:W-:Y:S02]  /*89e0*/  MOV R10, R85 ;  /* 0x00000055000a7202 */ /* 0x000fe40000000f00 */
[----:B------:R-:W-:-:S02]  /*89f0*/  MOV R16, R92 ;  /* 0x0000005c00107202 */ /* 0x000fc40000000f00 */
[----:B------:R-:W-:-:S04]  /*8a00*/  SHF.L.U32 R232, R232, 0x7, RZ ;  /* 0x00000007e8e87819 */ /* 0x000fc800000006ff */
[----:B------:R-:W-:Y:S01]  /*8a10*/  LOP3.LUT R232, R232, 0x7f, R236, 0xf8, !PT ;  /* 0x0000007fe8e87812 */ /* 0x000fe200078ef8ec */
[----:B------:R-:W-:Y:S01]  /*8a20*/  BAR.SYNC.DEFER_BLOCKING 0x0 ;  /* 0x0000000000007b1d */ /* 0x000fe20000010000 */
[----:B--2---:R-:W-:-:S04]  /*8a30*/  MOV R59, R3 ;  /* 0x00000003003b7202 */ /* 0x004fc80000000f00 */
[----:B------:R-:W-:Y:S02]  /*8a40*/  FSETP.GEU.AND P2, PT, R59, 1.175494350822287508e-38, PT ;  /* 0x008000003b00780b */ /* 0x000fe40003f4e000 */
[----:B----4-:R-:W-:Y:S02]  /*8a50*/  MOV R5, R0 ;  /* 0x0000000000057202 */ /* 0x010fe40000000f00 */
[----:B------:R-:W-:Y:S02]  /*8a60*/  FSEL R215, RZ, -23, P2 ;  /* 0xc1b80000ffd77808 */ /* 0x000fe40001000000 */
[----:B------:R-:W-:Y:S02]  /*8a70*/  MOV R27, R5 ;  /* 0x00000005001b7202 */ /* 0x000fe40000000f00 */
[----:B---3--:R-:W-:Y:S02]  /*8a80*/  MOV R5, R2 ;  /* 0x0000000200057202 */ /* 0x008fe40000000f00 */
[----:B------:R-:W-:-:S02]  /*8a90*/  MOV R36, R27 ;  /* 0x0000001b00247202 */ /* 0x000fc40000000f00 */
[----:B------:R-:W-:Y:S01]  /*8aa0*/  MOV R138, R5 ;  /* 0x00000005008a7202 */ /* 0x000fe20000000f00 */
[----:B------:R-:W0:Y:S01]  /*8ab0*/  S2R R27, SR_TID.X ;  /* 0x00000000001b7919 */ /* 0x000e220000002100 */
[----:B------:R-:W-:Y:S01]  /*8ac0*/  SHF.L.U32 R5, R236, 0x8, RZ ;  /* 0x00000008ec057819 */ /* 0x000fe200000006ff */
[C---:B------:R-:W-:Y:S01]  /*8ad0*/  FMUL R49, R36.reuse, 8388608 ;  /* 0x4b00000024317820 */ /* 0x040fe20000400000 */
[----:B------:R-:W-:Y:S01]  /*8ae0*/  FSETP.GT.AND P0, PT, |R36|, 8.50705917302346158658e+37, PT ;  /* 0x7e8000002400780b */ /* 0x000fe20003f04200 */
[----:B------:R-:W-:Y:S01]  /*8af0*/  FMUL R3, R138, 8388608 ;  /* 0x4b0000008a037820 */ /* 0x000fe20000400000 */
[----:B------:R-:W-:Y:S02]  /*8b00*/  LOP3.LUT R5, R5, 0x1800, RZ, 0xc0, !PT ;  /* 0x0000180005057812 */ /* 0x000fe400078ec0ff */
[----:B-----5:R-:W-:Y:S02]  /*8b10*/  MOV R29, R4 ;  /* 0x00000004001d7202 */ /* 0x020fe40000000f00 */
[----:B------:R-:W-:Y:S01]  /*8b20*/  LEA R83, R28, R5, 0x5 ;  /* 0x000000051c537211 */ /* 0x000fe200078e28ff */
[----:B------:R-:W-:Y:S01]  /*8b30*/  FMUL R28, R59, 8388608 ;  /* 0x4b0000003b1c7820 */ /* 0x000fe20000400000 */
[----:B------:R-:W-:-:S02]  /*8b40*/  MOV R2, R114 ;  /* 0x0000007200027202 */ /* 0x000fc40000000f00 */
[----:B------:R-:W-:Y:S02]  /*8b50*/  MOV R4, R119 ;  /* 0x0000007700047202 */ /* 0x000fe40000000f00 */
[----:B------:R-:W-:Y:S01]  /*8b60*/  FSEL R45, R28, R59, !P2 ;  /* 0x0000003b1c2d7208 */ /* 0x000fe20005000000 */
[----:B------:R-:W-:Y:S01]  /*8b70*/  @P0 FMUL R147, R147, 0.25 ;  /* 0x3e80000093930820 */ /* 0x000fe20000400000 */
[----:B------:R-:W-:Y:S01]  /*8b80*/  FSETP.GEU.AND P2, PT, |R36|, 1.175494350822287508e-38, PT ;  /* 0x008000002400780b */ /* 0x000fe20003f4e200 */
[----:B------:R-:W-:Y:S01]  /*8b90*/  @P0 FMUL R146, R146, 0.25 ;  /* 0x3e80000092920820 */ /* 0x000fe20000400000 */
[----:B------:R-:W-:Y:S01]  /*8ba0*/  FSETP.GEU.AND P4, PT, R36, 1.175494350822287508e-38, PT ;  /* 0x008000002400780b */ /* 0x000fe20003f8e000 */
[----:B------:R-:W-:Y:S01]  /*8bb0*/  @P0 FMUL R199, R199, 0.25 ;  /* 0x3e800000c7c70820 */ /* 0x000fe20000400000 */
[----:B------:R-:W-:Y:S01]  /*8bc0*/  FSETP.GEU.AND P1, PT, R138, 1.175494350822287508e-38, PT ;  /* 0x008000008a00780b */ /* 0x000fe20003f2e000 */
[----:B------:R-:W-:Y:S01]  /*8bd0*/  @P0 FMUL R198, R198, 0.25 ;  /* 0x3e800000c6c60820 */ /* 0x000fe20000400000 */
[----:B------:R-:W-:Y:S01]  /*8be0*/  MOV R38, R29 ;  /* 0x0000001d00267202 */ /* 0x000fe20000000f00 */
[----:B------:R-:W-:Y:S01]  /*8bf0*/  @P0 FMUL R183, R183, 0.25 ;  /* 0x3e800000b7b70820 */ /* 0x000fe20000400000 */
[----:B------:R-:W-:Y:S01]  /*8c00*/  FSEL R49, R49, R36, !P4 ;  /* 0x0000002431317208 */ /* 0x000fe20006000000 */
[----:B------:R-:W-:Y:S01]  /*8c10*/  @P0 FMUL R182, R182, 0.25 ;  /* 0x3e800000b6b60820 */ /* 0x000fe20000400000 */
[----:B------:R-:W-:Y:S01]  /*8c20*/  FSEL R44, R3, R138, !P1 ;  /* 0x0000008a032c7208 */ /* 0x000fe20004800000 */
[----:B------:R-:W-:Y:S01]  /*8c30*/  @P0 FMUL R179, R179, 0.25 ;  /* 0x3e800000b3b30820 */ /* 0x000fe20000400000 */
[----:B------:R-:W-:Y:S01]  /*8c40*/  FSEL R227, RZ, -23, P1 ;  /* 0xc1b80000ffe37808 */ /* 0x000fe20000800000 */
[----:B------:R-:W-:Y:S01]  /*8c50*/  @P0 FMUL R178, R178, 0.25 ;  /* 0x3e800000b2b20820 */ /* 0x000fe20000400000 */
[C---:B------:R-:W-:Y:S01]  /*8c60*/  FSETP.GT.AND P1, PT, |R38|.reuse, 8.50705917302346158658e+37, PT ;  /* 0x7e8000002600780b */ /* 0x040fe20003f24200 */
[----:B------:R-:W-:Y:S01]  /*8c70*/  @P0 FMUL R175, R175, 0.25 ;  /* 0x3e800000afaf0820 */ /* 0x000fe20000400000 */
[----:B------:R-:W-:Y:S01]  /*8c80*/  FSETP.GEU.AND P3, PT, R38, 1.175494350822287508e-38, PT ;  /* 0x008000002600780b */ /* 0x000fe20003f6e000 */
[----:B------:R-:W-:Y:S01]  /*8c90*/  @P0 FMUL R174, R174, 0.25 ;  /* 0x3e800000aeae0820 */ /* 0x000fe20000400000 */
[----:B------:R-:W-:Y:S01]  /*8ca0*/  MOV R114, R132 ;  /* 0x0000008400727202 */ /* 0x000fe20000000f00 */
[----:B------:R-:W-:Y:S01]  /*8cb0*/  @P0 FMUL R171, R171, 0.25 ;  /* 0x3e800000abab0820 */ /* 0x000fe20000400000 */
[----:B------:R-:W-:Y:S01]  /*8cc0*/  IADD3 R52, R45, -0x3f3504f3, RZ ;  /* 0xc0cafb0d2d347810 */ /* 0x000fe20007ffe0ff */
[----:B------:R-:W-:Y:S01]  /*8cd0*/  @P0 FMUL R170, R170, 0.25 ;  /* 0x3e800000aaaa0820 */ /* 0x000fe20000400000 */
[----:B------:R-:W-:Y:S01]  /*8ce0*/  LOP3.LUT R0, R6, 0x60, RZ, 0xc0, !PT ;  /* 0x0000006006007812 */ /* 0x000fe200078ec0ff */
[----:B------:R-:W-:Y:S01]  /*8cf0*/  @P0 FMUL R143, R143, 0.25 ;  /* 0x3e8000008f8f0820 */ /* 0x000fe20000400000 */
[----:B------:R-:W-:Y:S01]  /*8d00*/  LOP3.LUT R52, R52, 0xff800000, RZ, 0xc0, !PT ;  /* 0xff80000034347812 */ /* 0x000fe200078ec0ff */
[----:B------:R-:W-:Y:S01]  /*8d10*/  @P0 FMUL R142, R142, 0.25 ;  /* 0x3e8000008e8e0820 */ /* 0x000fe20000400000 */
[----:B------:R-:W-:Y:S01]  /*8d20*/  LOP3.LUT R6, R6, 0x1c, RZ, 0xc0, !PT ;  /* 0x0000001c06067812 */ /* 0x000fe200078ec0ff */
[----:B------:R-:W-:Y:S01]  /*8d30*/  @P0 FMUL R139, R139, 0.25 ;  /* 0x3e8000008b8b0820 */ /* 0x000fe20000400000 */
[----:B------:R1:W-:Y:S01]  /*8d40*/  I2F R30, R52 ;  /* 0x00000034001e7306 */ /* 0x0003e20000201400 */
[----:B------:R-:W-:Y:S01]  /*8d50*/  @P0 FMUL R40, R40, 0.25 ;  /* 0x3e80000028280820 */ /* 0x000fe20000400000 */
[----:B------:R-:W-:Y:S01]  /*8d60*/  LEA R0, R0, R6, 0x1 ;  /* 0x0000000600007211 */ /* 0x000fe200078e08ff */
[----:B------:R-:W-:Y:S01]  /*8d70*/  @P0 FMUL R135, R135, 0.25 ;  /* 0x3e80000087870820 */ /* 0x000fe20000400000 */
[----:B0-----:R-:W-:Y:S01]  /*8d80*/  SHF.L.U32 R27, R27, 0x3, RZ ;  /* 0x000000031b1b7819 */ /* 0x001fe200000006ff */
[----:B------:R-:W-:Y:S01]  /*8d90*/  @P0 FMUL R134, R134, 0.25 ;  /* 0x3e80000086860820 */ /* 0x000fe20000400000 */
[----:B------:R-:W-:Y:S01]  /*8da0*/  SHF.L.U32 R5, R236, 0xa, RZ ;  /* 0x0000000aec057819 */ /* 0x000fe200000006ff */
[----:B------:R-:W-:Y:S01]  /*8db0*/  @P0 FMUL R131, R131, 0.25 ;  /* 0x3e80000083830820 */ /* 0x000fe20000400000 */
[----:B------:R-:W-:Y:S01]  /*8dc0*/  SHF.L.U32 R32, R0, 0x2, RZ ;  /* 0x0000000200207819 */ /* 0x000fe200000006ff */
[----:B------:R-:W-:Y:S01]  /*8dd0*/  @P0 FMUL R130, R130, 0.25 ;  /* 0x3e80000082820820 */ /* 0x000fe20000400000 */
[----:B------:R-:W-:Y:S01]  /*8de0*/  LOP3.LUT R31, R27, 0x38, RZ, 0xc0, !PT ;  /* 0x000000381b1f7812 */ /* 0x000fe200078ec0ff */
[----:B------:R-:W-:Y:S01]  /*8df0*/  @P0 FMUL R127, R127, 0.25 ;  /* 0x3e8000007f7f0820 */ /* 0x000fe20000400000 */
[----:B------:R-:W-:Y:S01]  /*8e00*/  LOP3.LUT R231, R5, 0x1800, RZ, 0xc0, !PT ;  /* 0x0000180005e77812 */ /* 0x000fe200078ec0ff */
[----:B------:R-:W-:Y:S01]  /*8e10*/  @P0 FMUL R126, R126, 0.25 ;  /* 0x3e8000007e7e0820 */ /* 0x000fe20000400000 */
[----:B------:R-:W-:Y:S01]  /*8e20*/  LOP3.LUT R0, R33, 0x1c0, RZ, 0xc0, !PT ;  /* 0x000001c021007812 */ /* 0x000fe200078ec0ff */
[----:B------:R-:W-:Y:S01]  /*8e30*/  @P0 FMUL R48, R48, 0.25 ;  /* 0x3e80000030300820 */ /* 0x000fe20000400000 */
[----:B------:R-:W-:Y:S01]  /*8e40*/  MOV R6, R81 ;  /* 0x0000005100067202 */ /* 0x000fe20000000f00 */
[----:B------:R-:W-:Y:S01]  /*8e50*/  @P0 FMUL R51, R51, 0.25 ;  /* 0x3e80000033330820 */ /* 0x000fe20000400000 */
[----:B------:R-:W-:Y:S01]  /*8e60*/  IADD3 R0, R34, R31, R0 ;  /* 0x0000001f22007210 */ /* 0x000fe20007ffe000 */
[----:B------:R-:W-:Y:S01]  /*8e70*/  @P0 FMUL R4, R4, 0.25 ;  /* 0x3e80000004040820 */ /* 0x000fe20000400000 */
[----:B------:R-:W-:Y:S01]  /*8e80*/  LEA R231, R35, R231, 0x4 ;  /* 0x000000e723e77211 */ /* 0x000fe200078e20ff */
[----:B------:R-:W-:Y:S01]  /*8e90*/  @P0 FMUL R118, R118, 0.25 ;  /* 0x3e80000076760820 */ /* 0x000fe20000400000 */
[----:B------:R-:W-:Y:S01]  /*8ea0*/  IADD3 R119, R44, -0x3f3504f3, RZ ;  /* 0xc0cafb0d2c777810 */ /* 0x000fe20007ffe0ff */
[----:B------:R-:W-:Y:S01]  /*8eb0*/  @P0 FMUL R115, R115, 0.25 ;  /* 0x3e80000073730820 */ /* 0x000fe20000400000 */
[----:B------:R-:W-:Y:S01]  /*8ec0*/  IADD3 R54, R49, -0x3f3504f3, RZ ;  /* 0xc0cafb0d31367810 */ /* 0x000fe20007ffe0ff */
[----:B------:R-:W-:Y:S01]  /*8ed0*/  @P0 FMUL R2, R2, 0.25 ;  /* 0x3e80000002020820 */ /* 0x000fe20000400000 */
[----:B------:R-:W-:Y:S01]  /*8ee0*/  LOP3.LUT R119, R119, 0xff800000, RZ, 0xc0, !PT ;  /* 0xff80000077777812 */ /* 0x000fe200078ec0ff */
[----:B------:R-:W-:Y:S01]  /*8ef0*/  @P0 FMUL R203, R203, 0.25 ;  /* 0x3e800000cbcb0820 */ /* 0x000fe20000400000 */
[----:B------:R-:W-:Y:S01]  /*8f00*/  LOP3.LUT R54, R54, 0xff800000, RZ, 0xc0, !PT ;  /* 0xff80000036367812 */ /* 0x000fe200078ec0ff */
[----:B------:R-:W-:Y:S01]  /*8f10*/  @P0 FMUL R202, R202, 0.25 ;  /* 0x3e800000caca0820 */ /* 0x000fe20000400000 */
[----:B------:R0:W-:Y:S01]  /*8f20*/  I2F R28, R119 ;  /* 0x00000077001c7306 */ /* 0x0001e20000201400 */
[----:B------:R-:W-:Y:S01]  /*8f30*/  @P0 FMUL R187, R187, 0.25 ;  /* 0x3e800000bbbb0820 */ /* 0x000fe20000400000 */
[----:B-1----:R-:W-:Y:S01]  /*8f40*/  IADD3 R52, R45, -R52, RZ ;  /* 0x800000342d347210 */ /* 0x002fe20007ffe0ff */
[----:B------:R-:W-:Y:S01]  /*8f50*/  @P0 FMUL R186, R186, 0.25 ;  /* 0x3e800000baba0820 */ /* 0x000fe20000400000 */
[----:B------:R-:W-:Y:S01]  /*8f60*/  LOP3.LUT R83, R83, R32, RZ, 0x3c, !PT ;  /* 0x0000002053537212 */ /* 0x000fe200078e3cff */
[----:B------:R-:W-:Y:S01]  /*8f70*/  @P0 FMUL R36, R36, 0.25 ;  /* 0x3e80000024240820 */ /* 0x000fe20000400000 */
[----:B------:R-:W-:Y:S01]  /*8f80*/  FSETP.GT.AND P0, PT, |R59|, 8.50705917302346158658e+37, PT ;  /* 0x7e8000003b00780b */ /* 0x000fe20003f04200 */
[----:B------:R-:W-:Y:S01]  /*8f90*/  @!P2 FMUL R147, R147, 16777216 ;  /* 0x4b8000009393a820 */ /* 0x000fe20000400000 */
[----:B------:R1:W-:Y:S01]  /*8fa0*/  I2F R5, R54 ;  /* 0x0000003600057306 */ /* 0x0003e20000201400 */
[----:B------:R-:W-:Y:S01]  /*8fb0*/  @!P2 FMUL R146, R146, 16777216 ;  /* 0x4b8000009292a820 */ /* 0x000fe20000400000 */
[----:B0-----:R-:W-:Y:S01]  /*8fc0*/  IADD3 R119, R44, -R119, RZ ;  /* 0x800000772c777210 */ /* 0x001fe20007ffe0ff */
[----:B------:R-:W-:Y:S01]  /*8fd0*/  @!P2 FMUL R199, R199, 16777216 ;  /* 0x4b800000c7c7a820 */ /* 0x000fe20000400000 */
[----:B------:R-:W-:Y:S01]  /*8fe0*/  FSEL R50, RZ, -23, P3 ;  /* 0xc1b80000ff327808 */ /* 0x000fe20001800000 */
[----:B------:R-:W-:Y:S01]  /*8ff0*/  @!P2 FMUL R198, R198, 16777216 ;  /* 0x4b800000c6c6a820 */ /* 0x000fe20000400000 */
[----:B------:R-:W-:Y:S01]  /*9000*/  FSEL R226, RZ, -23, P4 ;  /* 0xc1b80000ffe27808 */ /* 0x000fe20002000000 */
[----:B------:R-:W-:Y:S01]  /*9010*/  @!P2 FMUL R183, R183, 16777216 ;  /* 0x4b800000b7b7a820 */ /* 0x000fe20000400000 */
[C---:B------:R-:W-:Y:S01]  /*9020*/  ISETP.GE.U32.AND P4, PT, R49.reuse, 0x7f800000, PT ;  /* 0x7f8000003100780c */ /* 0x040fe20003f86070 */
[----:B------:R-:W-:Y:S01]  /*9030*/  @!P2 FMUL R182, R182, 16777216 ;  /* 0x4b800000b6b6a820 */ /* 0x000fe20000400000 */
[----:B-1----:R-:W-:Y:S01]  /*9040*/  IADD3 R54, R49, -R54, RZ ;  /* 0x8000003631367210 */ /* 0x002fe20007ffe0ff */
[----:B------:R-:W-:Y:S01]  /*9050*/  @!P2 FMUL R179, R179, 16777216 ;  /* 0x4b800000b3b3a820 */ /* 0x000fe20000400000 */
[C---:B------:R-:W-:Y:S01]  /*9060*/  LOP3.LUT R230, R231.reuse, 0x20, RZ, 0x3c, !PT ;  /* 0x00000020e7e67812 */ /* 0x040fe200078e3cff */
[----:B------:R-:W-:Y:S01]  /*9070*/  @!P2 FMUL R178, R178, 16777216 ;  /* 0x4b800000b2b2a820 */ /* 0x000fe20000400000 */
[----:B------:R-:W-:Y:S01]  /*9080*/  LOP3.LUT R229, R231, 0x40, RZ, 0x3c, !PT ;  /* 0x00000040e7e57812 */ /* 0x000fe200078e3cff */
[----:B------:R-:W-:Y:S01]  /*9090*/  @!P2 FMUL R175, R175, 16777216 ;  /* 0x4b800000afafa820 */ /* 0x000fe20000400000 */
[----:B------:R-:W-:Y:S01]  /*90a0*/  LOP3.LUT R228, R231, 0x60, RZ, 0x3c, !PT ;  /* 0x00000060e7e47812 */ /* 0x000fe200078e3cff */
[----:B------:R-:W-:Y:S01]  /*90b0*/  @!P2 FMUL R174, R174, 16777216 ;  /* 0x4b800000aeaea820 */ /* 0x000fe20000400000 */
[----:B------:R-:W-:Y:S01]  /*90c0*/  SHF.L.U32 R236, R236, 0x1, RZ ;  /* 0x00000001ecec7819 */ /* 0x000fe200000006ff */
[----:B------:R-:W-:-:S02]  /*90d0*/  @!P2 FMUL R171, R171, 16777216 ;  /* 0x4b800000ababa820 */ /* 0x000fc40000400000 */
[----:B------:R-:W-:Y:S02]  /*90e0*/  @!P2 FMUL R170, R170, 16777216 ;  /* 0x4b800000aaaaa820 */ /* 0x000fe40000400000 */
[----:B------:R-:W-:Y:S02]  /*90f0*/  @!P2 FMUL R143, R143, 16777216 ;  /* 0x4b8000008f8fa820 */ /* 0x000fe40000400000 */
[----:B------:R-:W-:Y:S02]  /*9100*/  @!P2 FMUL R142, R142, 16777216 ;  /* 0x4b8000008e8ea820 */ /* 0x000fe40000400000 */
[----:B------:R-:W-:Y:S02]  /*9110*/  @!P2 FMUL R36, R36, 16777216 ;  /* 0x4b8000002424a820 */ /* 0x000fe40000400000 */
[----:B------:R-:W-:Y:S02]  /*9120*/  @!P2 FMUL R139, R139, 16777216 ;  /* 0x4b8000008b8ba820 */ /* 0x000fe40000400000 */
[----:B------:R-:W-:Y:S01]  /*9130*/  @!P2 FMUL R40, R40, 16777216 ;  /* 0x4b8000002828a820 */ /* 0x000fe20000400000 */
[----:B------:R-:W0:Y:S01]  /*9140*/  MUFU.RCP R137, R36 ;  /* 0x0000002400897308 */ /* 0x000e220000001000 */
[----:B------:R-:W-:-:S02]  /*9150*/  @!P2 FMUL R135, R135, 16777216 ;  /* 0x4b8000008787a820 */ /* 0x000fc40000400000 */
[----:B------:R-:W-:Y:S02]  /*9160*/  @!P2 FMUL R134, R134, 16777216 ;  /* 0x4b8000008686a820 */ /* 0x000fe40000400000 */
[----:B------:R-:W-:Y:S02]  /*9170*/  @!P2 FMUL R131, R131, 16777216 ;  /* 0x4b8000008383a820 */ /* 0x000fe40000400000 */
[----:B------:R-:W-:Y:S02]  /*9180*/  @!P2 FMUL R130, R130, 16777216 ;  /* 0x4b8000008282a820 */ /* 0x000fe40000400000 */
[----:B------:R-:W-:Y:S02]  /*9190*/  @!P2 FMUL R127, R127, 16777216 ;  /* 0x4b8000007f7fa820 */ /* 0x000fe40000400000 */
[----:B------:R-:W-:Y:S02]  /*91a0*/  @!P2 FMUL R126, R126, 16777216 ;  /* 0x4b8000007e7ea820 */ /* 0x000fe40000400000 */
        /* <DEDUP_REMOVED lines=9> */
[----:B------:R-:W-:Y:S01]  /*9240*/  @!P2 FMUL R186, R186, 16777216 ;  /* 0x4b800000babaa820 */ /* 0x000fe20000400000 */
[C---:B------:R-:W-:Y:S01]  /*9250*/  FSETP.GEU.AND P2, PT, |R38|.reuse, 1.175494350822287508e-38, PT ;  /* 0x008000002600780b */ /* 0x040fe20003f4e200 */
[----:B------:R-:W-:Y:S02]  /*9260*/  FMUL R47, R38, 8388608 ;  /* 0x4b000000262f7820 */ /* 0x000fe40000400000 */
[----:B------:R-:W-:Y:S02]  /*9270*/  @P1 FMUL R145, R145, 0.25 ;  /* 0x3e80000091911820 */ /* 0x000fe40000400000 */
[----:B------:R-:W-:Y:S01]  /*9280*/  @P1 FMUL R144, R144, 0.25 ;  /* 0x3e80000090901820 */ /* 0x000fe20000400000 */
[----:B------:R-:W-:Y:S01]  /*9290*/  FSEL R47, R47, R38, !P3 ;  /* 0x000000262f2f7208 */ /* 0x000fe20005800000 */
[----:B------:R-:W-:Y:S01]  /*92a0*/  @P1 FMUL R38, R38, 0.25 ;  /* 0x3e80000026261820 */ /* 0x000fe20000400000 */
[----:B------:R-:W-:Y:S01]  /*92b0*/  FSETP.NEU.AND P3, PT, R44, RZ, PT ;  /* 0x000000ff2c00720b */ /* 0x000fe20003f6d000 */
[----:B------:R-:W-:Y:S01]  /*92c0*/  @P1 FMUL R197, R197, 0.25 ;  /* 0x3e800000c5c51820 */ /* 0x000fe20000400000 */
[----:B------:R-:W-:Y:S01]  /*92d0*/  IADD3 R56, R47, -0x3f3504f3, RZ ;  /* 0xc0cafb0d2f387810 */ /* 0x000fe20007ffe0ff */
[----:B------:R-:W-:-:S02]  /*92e0*/  @P1 FMUL R196, R196, 0.25 ;  /* 0x3e800000c4c41820 */ /* 0x000fc40000400000 */
[----:B------:R-:W-:Y:S01]  /*92f0*/  @P1 FMUL R181, R181, 0.25 ;  /* 0x3e800000b5b51820 */ /* 0x000fe20000400000 */
[----:B------:R-:W-:Y:S01]  /*9300*/  LOP3.LUT R56, R56, 0xff800000, RZ, 0xc0, !PT ;  /* 0xff80000038387812 */ /* 0x000fe200078ec0ff */
[----:B------:R-:W-:Y:S02]  /*9310*/  @P1 FMUL R180, R180, 0.25 ;  /* 0x3e800000b4b41820 */ /* 0x000fe40000400000 */
[----:B------:R-:W-:Y:S01]  /*9320*/  @P1 FMUL R177, R177, 0.25 ;  /* 0x3e800000b1b11820 */ /* 0x000fe20000400000 */
[----:B------:R1:W-:Y:S01]  /*9330*/  I2F R3, R56 ;  /* 0x0000003800037306 */ /* 0x0003e20000201400 */
[----:B------:R-:W-:Y:S02]  /*9340*/  @P1 FMUL R176, R176, 0.25 ;  /* 0x3e800000b0b01820 */ /* 0x000fe40000400000 */
[----:B------:R-:W-:Y:S02]  /*9350*/  @P1 FMUL R173, R173, 0.25 ;  /* 0x3e800000adad1820 */ /* 0x000fe40000400000 */
[----:B------:R-:W-:-:S02]  /*9360*/  @P1 FMUL R172, R172, 0.25 ;  /* 0x3e800000acac1820 */ /* 0x000fc40000400000 */
[----:B------:R-:W-:Y:S02]  /*9370*/  @P1 FMUL R169, R169, 0.25 ;  /* 0x3e800000a9a91820 */ /* 0x000fe40000400000 */
[----:B------:R-:W-:Y:S01]  /*9380*/  @P1 FMUL R168, R168, 0.25 ;  /* 0x3e800000a8a81820 */ /* 0x000fe20000400000 */
[----:B-1----:R-:W-:Y:S01]  /*9390*/  IADD3 R56, R47, -R56, RZ ;  /* 0x800000382f387210 */ /* 0x002fe20007ffe0ff */
[----:B------:R-:W-:Y:S02]  /*93a0*/  @P1 FMUL R141, R141, 0.25 ;  /* 0x3e8000008d8d1820 */ /* 0x000fe40000400000 */
[----:B------:R-:W-:Y:S02]  /*93b0*/  @P1 FMUL R140, R140, 0.25 ;  /* 0x3e8000008c8c1820 */ /* 0x000fe40000400000 */
[----:B------:R-:W-:Y:S02]  /*93c0*/  @P1 FMUL R106, R106, 0.25 ;  /* 0x3e8000006a6a1820 */ /* 0x000fe40000400000 */
[----:B------:R-:W-:-:S02]  /*93d0*/  @P1 FMUL R107, R107, 0.25 ;  /* 0x3e8000006b6b1820 */ /* 0x000fc40000400000 */
[----:B------:R-:W-:Y:S02]  /*93e0*/  @P1 FMUL R53, R53, 0.25 ;  /* 0x3e80000035351820 */ /* 0x000fe40000400000 */
[----:B------:R-:W-:Y:S02]  /*93f0*/  @P1 FMUL R114, R114, 0.25 ;  /* 0x3e80000072721820 */ /* 0x000fe40000400000 */
        /* <DEDUP_REMOVED lines=13> */
[----:B------:R-:W-:Y:S01]  /*94d0*/  @P1 FMUL R184, R184, 0.25 ;  /* 0x3e800000b8b81820 */ /* 0x000fe20000400000 */
[----:B------:R-:W-:Y:S01]  /*94e0*/  FSETP.GT.AND P1, PT, |R138|, 8.50705917302346158658e+37, PT ;  /* 0x7e8000008a00780b */ /* 0x000fe20003f24200 */
[----:B------:R-:W-:Y:S02]  /*94f0*/  @!P2 FMUL R38, R38, 16777216 ;  /* 0x4b8000002626a820 */ /* 0x000fe40000400000 */
[----:B------:R-:W-:-:S02]  /*9500*/  @!P2 FMUL R145, R145, 16777216 ;  /* 0x4b8000009191a820 */ /* 0x000fc40000400000 */
[----:B------:R-:W-:Y:S01]  /*9510*/  @!P2 FMUL R144, R144, 16777216 ;  /* 0x4b8000009090a820 */ /* 0x000fe20000400000 */
[----:B------:R-:W1:Y:S01]  /*9520*/  MUFU.RCP R93, R38 ;  /* 0x00000026005d7308 */ /* 0x000e620000001000 */
        /* <DEDUP_REMOVED lines=29> */
[----:B------:R-:W-:Y:S01]  /*9700*/  @!P2 FMUL R184, R184, 16777216 ;  /* 0x4b800000b8b8a820 */ /* 0x000fe20000400000 */
[C---:B------:R-:W-:Y:S01]  /*9710*/  FSETP.GEU.AND P2, PT, |R59|.reuse, 1.175494350822287508e-38, PT ;  /* 0x008000003b00780b */ /* 0x040fe20003f4e200 */
[----:B------:R-:W-:Y:S02]  /*9720*/  @P0 FMUL R59, R59, 0.25 ;  /* 0x3e8000003b3b0820 */ /* 0x000fe40000400000 */
[----:B0-----:R-:W-:Y:S02]  /*9730*/  FMUL R129, R137, R4 ;  /* 0x0000000489817220 */ /* 0x001fe40000400000 */
[----:B-1----:R-:W-:Y:S02]  /*9740*/  FMUL R4, R93, R144 ;  /* 0x000000905d047220 */ /* 0x002fe40000400000 */
[----:B------:R-:W-:Y:S02]  /*9750*/  @P0 FMUL R111, R111, 0.25 ;  /* 0x3e8000006f6f0820 */ /* 0x000fe40000400000 */
[----:B------:R-:W-:-:S02]  /*9760*/  @P0 FMUL R110, R110, 0.25 ;  /* 0x3e8000006e6e0820 */ /* 0x000fc40000400000 */
[----:B------:R-:W-:Y:S02]  /*9770*/  @P0 FMUL R94, R94, 0.25 ;  /* 0x3e8000005e5e0820 */ /* 0x000fe40000400000 */
[----:B------:R-:W-:Y:S02]  /*9780*/  @!P2 FMUL R59, R59, 16777216 ;  /* 0x4b8000003b3ba820 */ /* 0x000fe40000400000 */
[----:B------:R-:W-:Y:S02]  /*9790*/  @P0 FMUL R95, R95, 0.25 ;  /* 0x3e8000005f5f0820 */ /* 0x000fe40000400000 */
[----:B------:R-:W0:Y:S01]  /*97a0*/  MUFU.RCP R144, R59 ;  /* 0x0000003b00907308 */ /* 0x000e220000001000 */
        /* <DEDUP_REMOVED lines=27> */
[----:B------:R-:W-:Y:S01]  /*9960*/  @P0 FMUL R190, R190, 0.25 ;  /* 0x3e800000bebe0820 */ /* 0x000fe20000400000 */
[C---:B------:R-:W-:Y:S01]  /*9970*/  FSETP.GEU.AND P0, PT, |R138|.reuse, 1.175494350822287508e-38, PT ;  /* 0x008000008a00780b */ /* 0x040fe20003f0e200 */
[----:B------:R-:W-:Y:S02]  /*9980*/  @P1 FMUL R138, R138, 0.25 ;  /* 0x3e8000008a8a1820 */ /* 0x000fe40000400000 */
[----:B------:R-:W-:Y:S02]  /*9990*/  @!P2 FMUL R110, R110, 16777216 ;  /* 0x4b8000006e6ea820 */ /* 0x000fe40000400000 */
[----:B------:R-:W-:Y:S02]  /*99a0*/  FMUL R42, R137, R130 ;  /* 0x00000082892a7220 */ /* 0x000fe40000400000 */
[----:B------:R-:W-:Y:S02]  /*99b0*/  @!P2 FMUL R24, R24, 16777216 ;  /* 0x4b8000001818a820 */ /* 0x000fe40000400000 */
[----:B------:R-:W-:-:S02]  /*99c0*/  @!P2 FMUL R11, R11, 16777216 ;  /* 0x4b8000000b0ba820 */ /* 0x000fc40000400000 */
[----:B------:R-:W-:Y:S02]  /*99d0*/  FFMA.FTZ R215, R30, 1.1920928955078125e-07, R215 ;  /* 0x340000001ed77823 */ /* 0x000fe400000100d7 */
[C---:B------:R-:W-:Y:S02]  /*99e0*/  FMUL R37, R137.reuse, R142 ;  /* 0x0000008e89257220 */ /* 0x040fe40000400000 */
[C---:B------:R-:W-:Y:S02]  /*99f0*/  FMUL R102, R137.reuse, R139 ;  /* 0x0000008b89667220 */ /* 0x040fe40000400000 */
[C---:B------:R-:W-:Y:S02]  /*9a00*/  FMUL R130, R137.reuse, R118 ;  /* 0x0000007689827220 */ /* 0x040fe40000400000 */
[C---:B------:R-:W-:Y:S02]  /*9a10*/  FMUL R132, R137.reuse, R115 ;  /* 0x0000007389847220 */ /* 0x040fe40000400000 */
[----:B------:R-:W-:-:S02]  /*9a20*/  FMUL R133, R137, R2 ;  /* 0x0000000289857220 */ /* 0x000fc40000400000 */
[C---:B------:R-:W-:Y:S02]  /*9a30*/  FMUL R38, R93.reuse, R141 ;  /* 0x0000008d5d267220 */ /* 0x040fe40000400000 */
        /* <DEDUP_REMOVED lines=8> */
[----:B------:R-:W-:Y:S01]  /*9ac0*/  FMUL R87, R93, R176 ;  /* 0x000000b05d577220 */ /* 0x000fe20000400000 */
[----:B------:R-:W-:Y:S01]  /*9ad0*/  F2FP.BF16.PACK_AB R89, R89, R84 ;  /* 0x000000545959723e */ /* 0x000fe200000010ff */
[C---:B------:R-:W-:Y:S02]  /*9ae0*/  FMUL R30, R93.reuse, R173 ;  /* 0x000000ad5d1e7220 */ /* 0x040fe40000400000 */
[C---:B------:R-:W-:Y:S01]  /*9af0*/  FMUL R31, R93.reuse, R172 ;  /* 0x000000ac5d1f7220 */ /* 0x040fe20000400000 */
[----:B------:R-:W-:Y:S01]  /*9b00*/  F2FP.BF16.PACK_AB R88, R88, R87 ;  /* 0x000000575858723e */ /* 0x000fe200000010ff */
        /* <DEDUP_REMOVED lines=19> */
[----:B------:R-:W-:Y:S02]  /*9c40*/  @!P0 FMUL R138, R138, 16777216 ;  /* 0x4b8000008a8a8820 */ /* 0x000fe40000400000 */
[C---:B0-----:R-:W-:Y:S02]  /*9c50*/  FMUL R93, R144.reuse, R110 ;  /* 0x0000006e905d7220 */ /* 0x041fe40000400000 */
[C---:B------:R-:W-:Y:S02]  /*9c60*/  FMUL R110, R144.reuse, R24 ;  /* 0x00000018906e7220 */ /* 0x040fe40000400000 */
[----:B------:R-:W-:Y:S02]  /*9c70*/  FMUL R24, R144, R11 ;  /* 0x0000000b90187220 */ /* 0x000fe40000400000 */
[----:B------:R-:W0:Y:S01]  /*9c80*/  MUFU.RCP R11, R138 ;  /* 0x0000008a000b7308 */ /* 0x000e220000001000 */
[----:B------:R-:W-:Y:S02]  /*9c90*/  @P1 FMUL R13, R13, 0.25 ;  /* 0x3e8000000d0d1820 */ /* 0x000fe40000400000 */
[----:B------:R-:W-:-:S02]  /*9ca0*/  @P1 FMUL R10, R10, 0.25 ;  /* 0x3e8000000a0a1820 */ /* 0x000fc40000400000 */
[----:B------:R-:W-:Y:S02]  /*9cb0*/  @P1 FMUL R9, R9, 0.25 ;  /* 0x3e80000009091820 */ /* 0x000fe40000400000 */
[----:B------:R-:W-:Y:S02]  /*9cc0*/  @!P2 FMUL R99, R99, 16777216 ;  /* 0x4b8000006363a820 */ /* 0x000fe40000400000 */
        /* <DEDUP_REMOVED lines=28> */
[----:B------:R-:W-:Y:S02]  /*9e90*/  @!P2 FMUL R111, R111, 16777216 ;  /* 0x4b8000006f6fa820 */ /* 0x000fe40000400000 */
[----:B------:R-:W-:Y:S02]  /*9ea0*/  @!P2 FMUL R26, R26, 16777216 ;  /* 0x4b8000001a1aa820 */ /* 0x000fe40000400000 */
[----:B------:R-:W-:Y:S01]  /*9eb0*/  @P1 FMUL R156, R156, 0.25 ;  /* 0x3e8000009c9c1820 */ /* 0x000fe20000400000 */
[----:B------:R-:W-:Y:S01]  /*9ec0*/  ISETP.GE.U32.AND P1, PT, R45, 0x7f800000, PT ;  /* 0x7f8000002d00780c */ /* 0x000fe20003f26070 */
        /* <DEDUP_REMOVED lines=15> */
[----:B------:R-:W-:Y:S02]  /*9fc0*/  FMUL R98, R144, R99 ;  /* 0x0000006390627220 */ /* 0x000fe40000400000 */
        /* <DEDUP_REMOVED lines=28> */
[----:B------:R-:W-:-:S02]  /*a190*/  FMUL R41, R137, R131 ;  /* 0x0000008389297220 */ /* 0x000fc40000400000 */
[C---:B------:R-:W-:Y:S02]  /*a1a0*/  FMUL R92, R144.reuse, R111 ;  /* 0x0000006f905c7220 */ /* 0x040fe40000400000 */
[----:B------:R-:W-:Y:S02]  /*a1b0*/  FMUL R99, R144, R26 ;  /* 0x0000001a90637220 */ /* 0x000fe40000400000 */
[----:B------:R-:W-:Y:S01]  /*a1c0*/  @!P0 FMUL R156, R156, 16777216 ;  /* 0x4b8000009c9c8820 */ /* 0x000fe20000400000 */
[----:B------:R-:W-:Y:S01]  /*a1d0*/  ISETP.GE.U32.AND P0, PT, R44, 0x7f800000, PT ;  /* 0x7f8000002c00780c */ /* 0x000fe20003f06070 */
[C---:B------:R-:W-:Y:S02]  /*a1e0*/  FMUL R43, R137.reuse, R127 ;  /* 0x0000007f892b7220 */ /* 0x040fe40000400000 */
[----:B------:R-:W-:Y:S02]  /*a1f0*/  FMUL R46, R137, R126 ;  /* 0x0000007e892e7220 */ /* 0x000fe40000400000 */
[----:B------:R-:W-:-:S02]  /*a200*/  @!P2 FMUL R19, R19, 16777216 ;  /* 0x4b8000001313a820 */ /* 0x000fc40000400000 */
[----:B------:R-:W-:Y:S02]  /*a210*/  @!P2 FMUL R14, R14, 16777216 ;  /* 0x4b8000000e0ea820 */ /* 0x000fe40000400000 */
[C---:B------:R-:W-:Y:S02]  /*a220*/  FMUL R59, R144.reuse, R25 ;  /* 0x00000019903b7220 */ /* 0x040fe40000400000 */
[C---:B------:R-:W-:Y:S02]  /*a230*/  FMUL R111, R144.reuse, R22 ;  /* 0x00000016906f7220 */ /* 0x040fe40000400000 */
[C---:B------:R-:W-:Y:S01]  /*a240*/  FMUL R113, R144.reuse, R15 ;  /* 0x0000000f90717220 */ /* 0x040fe20000400000 */
[----:B------:R-:W-:Y:S01]  /*a250*/  F2FP.BF16.PACK_AB R59, R59, R110 ;  /* 0x0000006e3b3b723e */ /* 0x000fe200000010ff */
[C---:B------:R-:W-:Y:S02]  /*a260*/  FMUL R26, R144.reuse, R75 ;  /* 0x0000004b901a7220 */ /* 0x040fe40000400000 */
[----:B------:R-:W-:-:S02]  /*a270*/  FMUL R125, R144, R74 ;  /* 0x0000004a907d7220 */ /* 0x000fc40000400000 */
        /* <DEDUP_REMOVED lines=12> */
[C---:B------:R-:W-:Y:S02]  /*a340*/  FMUL R25, R144.reuse, R8 ;  /* 0x0000000890197220 */ /* 0x040fe40000400000 */
[C---:B------:R-:W-:Y:S02]  /*a350*/  FMUL R126, R144.reuse, R71 ;  /* 0x00000047907e7220 */ /* 0x040fe40000400000 */
[C---:B------:R-:W-:Y:S02]  /*a360*/  FMUL R127, R144.reuse, R70 ;  /* 0x00000046907f7220 */ /* 0x040fe40000400000 */
[C---:B------:R-:W-:Y:S02]  /*a370*/  FMUL R128, R144.reuse, R67 ;  /* 0x0000004390807220 */ /* 0x040fe40000400000 */
[C---:B------:R-:W-:Y:S02]  /*a380*/  FMUL R15, R144.reuse, R63 ;  /* 0x0000003f900f7220 */ /* 0x040fe40000400000 */
[----:B------:R-:W-:-:S02]  /*a390*/  FMUL R22, R144, R62 ;  /* 0x0000003e90167220 */ /* 0x000fc40000400000 */
[C---:B0-----:R-:W-:Y:S02]  /*a3a0*/  FMUL R66, R11.reuse, R13 ;  /* 0x0000000d0b427220 */ /* 0x041fe40000400000 */
[----:B------:R-:W-:Y:S01]  /*a3b0*/  FMUL R74, R11, R10 ;  /* 0x0000000a0b4a7220 */ /* 0x000fe20000400000 */
[----:B------:R-:W-:Y:S01]  /*a3c0*/  F2FP.BF16.PACK_AB R15, R15, R22 ;  /* 0x000000160f0f723e */ /* 0x000fe200000010ff */
[----:B------:R-:W-:Y:S01]  /*a3d0*/  FMUL R75, R11, R9 ;  /* 0x000000090b4b7220 */ /* 0x000fe20000400000 */
[----:B------:R-:W-:Y:S01]  /*a3e0*/  F2FP.BF16.PACK_AB R22, R132, R133 ;  /* 0x000000858416723e */ /* 0x000fe200000010ff */
[----:B------:R-:W-:Y:S01]  /*a3f0*/  @!P2 FMUL R190, R190, 16777216 ;  /* 0x4b800000bebea820 */ /* 0x000fe20000400000 */
[----:B------:R-:W-:Y:S01]  /*a400*/  FSETP.NEU.AND P2, PT, R45, RZ, PT ;  /* 0x000000ff2d00720b */ /* 0x000fe20003f4d000 */
[C---:B------:R-:W-:Y:S02]  /*a410*/  FMUL R109, R11.reuse, R109 ;  /* 0x0000006d0b6d7220 */ /* 0x040fe40000400000 */
[----:B------:R-:W-:-:S02]  /*a420*/  FMUL R108, R11, R108 ;  /* 0x0000006c0b6c7220 */ /* 0x000fc40000400000 */
[C---:B------:R-:W-:Y:S02]  /*a430*/  FMUL R105, R11.reuse, R105 ;  /* 0x000000690b697220 */ /* 0x040fe40000400000 */
[C---:B------:R-:W-:Y:S02]  /*a440*/  FMUL R104, R11.reuse, R104 ;  /* 0x000000680b687220 */ /* 0x040fe40000400000 */
[C---:B------:R-:W-:Y:S02]  /*a450*/  FMUL R101, R11.reuse, R101 ;  /* 0x000000650b657220 */ /* 0x040fe40000400000 */
[C---:B------:R-:W-:Y:S02]  /*a460*/  FMUL R100, R11.reuse, R100 ;  /* 0x000000640b647220 */ /* 0x040fe40000400000 */
[C---:B------:R-:W-:Y:S02]  /*a470*/  FMUL R70, R11.reuse, R20 ;  /* 0x000000140b467220 */ /* 0x040fe40000400000 */
[----:B------:R-:W-:Y:S01]  /*a480*/  FMUL R71, R11, R18 ;  /* 0x000000120b477220 */ /* 0x000fe20000400000 */
[----:B------:R-:W-:Y:S01]  /*a490*/  F2FP.BF16.PACK_AB R18, R141, R142 ;  /* 0x0000008e8d12723e */ /* 0x000fe200000010ff */
[----:B------:R-:W-:Y:S01]  /*a4a0*/  FMUL R62, R11, R17 ;  /* 0x000000110b3e7220 */ /* 0x000fe20000400000 */
[----:B------:R-:W-:Y:S01]  /*a4b0*/  F2FP.BF16.PACK_AB R17, R201, R200 ;  /* 0x000000c8c911723e */ /* 0x000fe200000010ff */
[----:B------:R-:W-:Y:S01]  /*a4c0*/  FMUL R63, R11, R16 ;  /* 0x000000100b3f7220 */ /* 0x000fe20000400000 */
        /* <DEDUP_REMOVED lines=17> */
[C---:B------:R-:W-:Y:S01]  /*a5e0*/  FMUL R160, R11.reuse, R160 ;  /* 0x000000a00ba07220 */ /* 0x040fe20000400000 */
[----:B------:R-:W-:Y:S01]  /*a5f0*/  F2FP.BF16.PACK_AB R8, R8, R13 ;  /* 0x0000000d0808723e */ /* 0x000fe200000010ff */
[C---:B------:R-:W-:Y:S02]  /*a600*/  FMUL R10, R11.reuse, R157 ;  /* 0x0000009d0b0a7220 */ /* 0x040fe40000400000 */
[----:B------:R-:W-:Y:S01]  /*a610*/  FMUL R11, R11, R156 ;  /* 0x0000009c0b0b7220 */ /* 0x000fe20000400000 */
[----:B------:R-:W-:Y:S01]  /*a620*/  F2FP.BF16.PACK_AB R9, R9, R160 ;  /* 0x000000a00909723e */ /* 0x000fe200000010ff */
[----:B------:R-:W-:-:S02]  /*a630*/  FMUL R112, R144, R19 ;  /* 0x0000001390707220 */ /* 0x000fc40000400000 */
[----:B------:R-:W-:Y:S01]  /*a640*/  FMUL R116, R144, R14 ;  /* 0x0000000e90747220 */ /* 0x000fe20000400000 */
[----:B------:R-:W-:Y:S01]  /*a650*/  F2FP.BF16.PACK_AB R10, R10, R11 ;  /* 0x0000000b0a0a723e */ /* 0x000fe200000010ff */
[C---:B------:R-:W-:Y:S01]  /*a660*/  FMUL R94, R144.reuse, R94 ;  /* 0x0000005e905e7220 */ /* 0x040fe20000400000 */
[----:B------:R-:W-:Y:S01]  /*a670*/  F2FP.BF16.PACK_AB R11, R61, R60 ;  /* 0x0000003c3d0b723e */ /* 0x000fe200000010ff */
[C---:B------:R-:W-:Y:S01]  /*a680*/  FMUL R95, R144.reuse, R95 ;  /* 0x0000005f905f7220 */ /* 0x040fe20000400000 */
[----:B------:R-:W-:Y:S01]  /*a690*/  MOV R61, 0x3dc6b27f ;  /* 0x3dc6b27f003d7802 */ /* 0x000fe20000000f00 */
[C---:B------:R-:W-:Y:S02]  /*a6a0*/  FMUL R96, R144.reuse, R96 ;  /* 0x0000006090607220 */ /* 0x040fe40000400000 */
[C---:B------:R-:W-:Y:S01]  /*a6b0*/  FMUL R97, R144.reuse, R97 ;  /* 0x0000006190617220 */ /* 0x040fe20000400000 */
[----:B------:R0:W-:Y:S01]  /*a6c0*/  STS.128 [R83], R8 ;  /* 0x0000000853007388 */ /* 0x0001e20000000c00 */
[C---:B------:R-:W-:Y:S01]  /*a6d0*/  FMUL R58, R144.reuse, R23 ;  /* 0x00000017903a7220 */ /* 0x040fe20000400000 */
[----:B------:R-:W-:Y:S01]  /*a6e0*/  F2FP.BF16.PACK_AB R23, R129, R130 ;  /* 0x000000828117723e */ /* 0x000fe200000010ff */
[----:B------:R-:W-:-:S02]  /*a6f0*/  FMUL R57, R144, R21 ;  /* 0x0000001590397220 */ /* 0x000fc40000400000 */
[----:B------:R-:W-:Y:S01]  /*a700*/  FMUL R14, R144, R159 ;  /* 0x0000009f900e7220 */ /* 0x000fe20000400000 */
[----:B------:R-:W-:Y:S01]  /*a710*/  F2FP.BF16.PACK_AB R58, R58, R111 ;  /* 0x0000006f3a3a723e */ /* 0x000fe200000010ff */
[C---:B------:R-:W-:Y:S01]  /*a720*/  FMUL R19, R144.reuse, R158 ;  /* 0x0000009e90137220 */ /* 0x040fe20000400000 */
[----:B------:R-:W-:Y:S01]  /*a730*/  F2FP.BF16.PACK_AB R57, R57, R112 ;  /* 0x000000703939723e */ /* 0x000fe200000010ff */
[C---:B------:R-:W-:Y:S02]  /*a740*/  FMUL R163, R144.reuse, R163 ;  /* 0x000000a390a37220 */ /* 0x040fe40000400000 */
[----:B------:R-:W-:Y:S01]  /*a750*/  FMUL R162, R144, R162 ;  /* 0x000000a290a27220 */ /* 0x000fe20000400000 */
[----:B------:R-:W-:Y:S01]  /*a760*/  F2FP.BF16.PACK_AB R14, R14, R19 ;  /* 0x000000130e0e723e */ /* 0x000fe200000010ff */
[C---:B------:R-:W-:Y:S01]  /*a770*/  FMUL R191, R144.reuse, R191 ;  /* 0x000000bf90bf7220 */ /* 0x040fe20000400000 */
[----:B------:R-:W-:Y:S01]  /*a780*/  F2FP.BF16.PACK_AB R19, R139, R140 ;  /* 0x0000008c8b13723e */ /* 0x000fe200000010ff */
[----:B------:R-:W-:Y:S01]  /*a790*/  FMUL R144, R144, R190 ;  /* 0x000000be90907220 */ /* 0x000fe20000400000 */
[----:B------:R-:W-:Y:S01]  /*a7a0*/  F2FP.BF16.PACK_AB R13, R163, R162 ;  /* 0x000000a2a30d723e */ /* 0x000fe200000010ff */
[----:B------:R-:W-:Y:S01]  /*a7b0*/  FADD R52, R52, -1 ;  /* 0xbf80000034347421 */ /* 0x000fe20000000000 */
[----:B0-----:R-:W-:Y:S01]  /*a7c0*/  @P1 MOV R8, 0x7f800000 ;  /* 0x7f80000000081802 */ /* 0x001fe20000000f00 */
[----:B------:R-:W-:Y:S01]  /*a7d0*/  FADD R119, R119, -1 ;  /* 0xbf80000077777421 */ /* 0x000fe20000000000 */
[----:B------:R-:W-:Y:S01]  /*a7e0*/  F2FP.BF16.PACK_AB R12, R191, R144 ;  /* 0x00000090bf0c723e */ /* 0x000fe200000010ff */
[----:B------:R-:W-:Y:S01]  /*a7f0*/  FADD R56, R56, -1 ;  /* 0xbf80000038387421 */ /* 0x000fe20000000000 */
[----:B------:R0:W-:Y:S01]  /*a800*/  STS.128 [R83+0x400], R16 ;  /* 0x0004001053007388 */ /* 0x0001e20000000c00 */
[----:B------:R-:W-:-:S02]  /*a810*/  FADD R54, R54, -1 ;  /* 0xbf80000036367421 */ /* 0x000fc40000000000 */
[-C--:B------:R-:W-:Y:S01]  /*a820*/  FFMA.FTZ R9, R52, R61.reuse, -0.16845393180847167969 ;  /* 0xbe2c7f3034097423 */ /* 0x080fe2000001003d */
[----:B------:R1:W-:Y:S01]  /*a830*/  STS.128 [R83+0x80], R12 ;  /* 0x0000800c53007388 */ /* 0x0003e20000000c00 */
[----:B------:R-:W-:Y:S02]  /*a840*/  IMAD R27, R234, c[0x0][0x1c0], RZ ;  /* 0x00007000ea1b7a24 */ /* 0x000fe400078e02ff */
[----:B------:R-:W-:Y:S02]  /*a850*/  IMAD R29, R232, c[0x0][0x1c4], RZ ;  /* 0x00007100e81d7a24 */ /* 0x000fe400078e02ff */
[-C--:B------:R-:W-:Y:S01]  /*a860*/  FFMA.FTZ R6, R119, R61.reuse, -0.16845393180847167969 ;  /* 0xbe2c7f3077067423 */ /* 0x080fe2000001003d */
[----:B------:R-:W-:Y:S01]  /*a870*/  SHF.L.U32 R122, R27, 0x1, RZ ;  /* 0x000000011b7a7819 */ /* 0x000fe200000006ff */
[----:B------:R-:W-:Y:S01]  /*a880*/  FFMA.FTZ R11, R56, R61, -0.16845393180847167969 ;  /* 0xbe2c7f30380b7423 */ /* 0x000fe2000001003d */
[----:B------:R-:W-:Y:S01]  /*a890*/  SHF.L.U32 R123, R29, 0x1, RZ ;  /* 0x000000011d7b7819 */ /* 0x000fe200000006ff */
[----:B------:R-:W-:-:S02]  /*a8a0*/  FFMA.FTZ R9, R52, R9, 0.1716887056827545166 ;  /* 0x3e2fcf2a34097423 */ /* 0x000fc40000010009 */
[----:B------:R-:W-:Y:S01]  /*a8b0*/  FFMA.FTZ R6, R119, R6, 0.1716887056827545166 ;  /* 0x3e2fcf2a77067423 */ /* 0x000fe20000010006 */
[----:B------:R-:W-:Y:S01]  /*a8c0*/  IADD3 R122, P5, P6, R123, c[0x0][0x178], R122 ;  /* 0x00005e007b7a7a10 */ /* 0x000fe20007ebe07a */
[----:B------:R-:W-:Y:S01]  /*a8d0*/  FFMA.FTZ R11, R56, R11, 0.1716887056827545166 ;  /* 0x3e2fcf2a380b7423 */ /* 0x000fe2000001000b */
[----:B0-----:R-:W-:Y:S01]  /*a8e0*/  F2FP.BF16.PACK_AB R18, R66, R67 ;  /* 0x000000434212723e */ /* 0x001fe200000010ff */
[----:B------:R-:W-:Y:S01]  /*a8f0*/  FFMA.FTZ R9, R52, R9, -0.17900948226451873779 ;  /* 0xbe374e4334097423 */ /* 0x000fe20000010009 */
[----:B-1----:R-:W-:Y:S01]  /*a900*/  @P4 MOV R12, 0x7f800000 ;  /* 0x7f800000000c4802 */ /* 0x002fe20000000f00 */
[----:B------:R-:W-:Y:S01]  /*a910*/  FFMA.FTZ R13, R54, R61, -0.16845393180847167969 ;  /* 0xbe2c7f30360d7423 */ /* 0x000fe2000001003d */
[----:B------:R-:W-:Y:S01]  /*a920*/  F2FP.BF16.PACK_AB R14, R26, R125 ;  /* 0x0000007d1a0e723e */ /* 0x000fe200000010ff */
[----:B------:R-:W-:Y:S01]  /*a930*/  IMAD.HI R27, R27, 0x2, RZ ;  /* 0x000000021b1b7827 */ /* 0x000fe200078e02ff */
[----:B------:R-:W-:Y:S02]  /*a940*/  F2FP.BF16.PACK_AB R15, R24, R25 ;  /* 0x00000019180f723e */ /* 0x000fe400000010ff */
[----:B------:R-:W-:Y:S01]  /*a950*/  F2FP.BF16.PACK_AB R25, R43, R46 ;  /* 0x0000002e2b19723e */ /* 0x000fe200000010ff */
[----:B------:R-:W-:Y:S01]  /*a960*/  FFMA.FTZ R13, R54, R13, 0.1716887056827545166 ;  /* 0x3e2fcf2a360d7423 */ /* 0x000fe2000001000d */
[----:B------:R-:W-:Y:S01]  /*a970*/  F2FP.BF16.PACK_AB R26, R41, R42 ;  /* 0x0000002a291a723e */ /* 0x000fe200000010ff */
[----:B------:R-:W-:Y:S01]  /*a980*/  IMAD.HI R32, R29, 0x2, RZ ;  /* 0x000000021d207827 */ /* 0x000fe200078e02ff */
[----:B------:R-:W-:-:S02]  /*a990*/  F2FP.BF16.PACK_AB R19, R62, R63 ;  /* 0x0000003f3e13723e */ /* 0x000fc400000010ff */
[----:B------:R-:W-:Y:S01]  /*a9a0*/  F2FP.BF16.PACK_AB R66, R34, R35 ;  /* 0x000000232242723e */ /* 0x000fe200000010ff */
[----:B------:R-:W-:Y:S01]  /*a9b0*/  FFMA.FTZ R6, R119, R6, -0.17900948226451873779 ;  /* 0xbe374e4377067423 */ /* 0x000fe20000010006 */
[----:B------:R-:W-:Y:S01]  /*a9c0*/  IADD3.X R123, R32, c[0x0][0x17c], R27, P5, P6 ;  /* 0x00005f00207b7a10 */ /* 0x000fe20002fec41b */
[----:B------:R-:W-:Y:S01]  /*a9d0*/  FFMA.FTZ R11, R56, R11, -0.17900948226451873779 ;  /* 0xbe374e43380b7423 */ /* 0x000fe2000001000b */
[----:B------:R-:W-:Y:S01]  /*a9e0*/  ISETP.GE.U32.AND P5, PT, R47, 0x7f800000, PT ;  /* 0x7f8000002f00780c */ /* 0x000fe20003fa6070 */
[----:B------:R-:W-:Y:S01]  /*a9f0*/  FFMA.FTZ R13, R54, R13, -0.17900948226451873779 ;  /* 0xbe374e43360d7423 */ /* 0x000fe2000001000d */
[----:B------:R-:W-:Y:S01]  /*aa00*/  F2FP.BF16.PACK_AB R67, R30, R31 ;  /* 0x0000001f1e43723e */ /* 0x000fe200000010ff */
[----:B------:R-:W-:Y:S01]  /*aa10*/  FFMA.FTZ R9, R52, R9, 0.20512372255325317383 ;  /* 0x3e520bf434097423 */ /* 0x000fe20000010009 */
[----:B------:R-:W-:Y:S01]  /*aa20*/  F2FP.BF16.PACK_AB R16, R121, R80 ;  /* 0x000000507910723e */ /* 0x000fe200000010ff */
[----:B------:R-:W-:Y:S01]  /*aa30*/  FFMA.FTZ R6, R119, R6, 0.20512372255325317383 ;  /* 0x3e520bf477067423 */ /* 0x000fe20000010006 */
[----:B------:R-:W-:Y:S01]  /*aa40*/  F2FP.BF16.PACK_AB R17, R74, R75 ;  /* 0x0000004b4a11723e */ /* 0x000fe200000010ff */
[----:B------:R-:W-:-:S02]  /*aa50*/  FMUL R103, R137, R40 ;  /* 0x0000002889677220 */ /* 0x000fc40000400000 */
[----:B------:R-:W-:Y:S02]  /*aa60*/  FFMA.FTZ R11, R56, R11, 0.20512372255325317383 ;  /* 0x3e520bf4380b7423 */ /* 0x000fe4000001000b */
[----:B------:R-:W-:Y:S01]  /*aa70*/  FFMA.FTZ R13, R54, R13, 0.20512372255325317383 ;  /* 0x3e520bf4360d7423 */ /* 0x000fe2000001000d */
[----:B------:R-:W-:Y:S01]  /*aa80*/  F2FP.BF16.PACK_AB R60, R102, R103 ;  /* 0x00000067663c723e */ /* 0x000fe200000010ff */
[----:B------:R-:W-:Y:S01]  /*aa90*/  FFMA.FTZ R227, R28, 1.1920928955078125e-07, R227 ;  /* 0x340000001ce37823 */ /* 0x000fe200000100e3 */
[----:B------:R-:W-:Y:S01]  /*aaa0*/  @P5 MOV R10, 0x7f800000 ;  /* 0x7f800000000a5802 */ /* 0x000fe20000000f00 */
[----:B------:R-:W-:Y:S02]  /*aab0*/  FFMA.FTZ R50, R3, 1.1920928955078125e-07, R50 ;  /* 0x3400000003327823 */ /* 0x000fe40000010032 */
[----:B------:R-:W-:Y:S02]  /*aac0*/  FFMA.FTZ R226, R5, 1.1920928955078125e-07, R226 ;  /* 0x3400000005e27823 */ /* 0x000fe400000100e2 */
[----:B------:R-:W-:-:S02]  /*aad0*/  FMUL R27, R137, R135 ;  /* 0x00000087891b7220 */ /* 0x000fc40000400000 */
[C---:B------:R-:W-:Y:S02]  /*aae0*/  FMUL R40, R137.reuse, R134 ;  /* 0x0000008689287220 */ /* 0x040fe40000400000 */
[C---:B------:R-:W-:Y:S02]  /*aaf0*/  FMUL R82, R137.reuse, R147 ;  /* 0x0000009389527220 */ /* 0x040fe40000400000 */
[----:B------:R-:W-:Y:S01]  /*ab00*/  FMUL R5, R137, R146 ;  /* 0x0000009289057220 */ /* 0x000fe20000400000 */
[----:B------:R-:W-:Y:S01]  /*ab10*/  F2FP.BF16.PACK_AB R27, R27, R40 ;  /* 0x000000281b1b723e */ /* 0x000fe200000010ff */
[C---:B------:R-:W-:Y:S02]  /*ab20*/  FMUL R3, R137.reuse, R199 ;  /* 0x000000c789037220 */ /* 0x040fe40000400000 */
[C---:B------:R-:W-:Y:S02]  /*ab30*/  FMUL R78, R137.reuse, R198 ;  /* 0x000000c6894e7220 */ /* 0x040fe40000400000 */
[----:B------:R-:W-:-:S02]  /*ab40*/  FMUL R90, R137, R183 ;  /* 0x000000b7895a7220 */ /* 0x000fc40000400000 */
[----:B------:R-:W-:Y:S01]  /*ab50*/  FMUL R85, R137, R182 ;  /* 0x000000b689557220 */ /* 0x000fe20000400000 */
[----:B------:R-:W-:Y:S01]  /*ab60*/  F2FP.BF16.PACK_AB R78, R3, R78 ;  /* 0x0000004e034e723e */ /* 0x000fe200000010ff */
[C---:B------:R-:W-:Y:S02]  /*ab70*/  FMUL R91, R137.reuse, R179 ;  /* 0x000000b3895b7220 */ /* 0x040fe40000400000 */
[C---:B------:R-:W-:Y:S02]  /*ab80*/  FMUL R86, R137.reuse, R178 ;  /* 0x000000b289567220 */ /* 0x040fe40000400000 */
[C---:B------:R-:W-:Y:S02]  /*ab90*/  FMUL R28, R137.reuse, R175 ;  /* 0x000000af891c7220 */ /* 0x040fe40000400000 */
[C---:B------:R-:W-:Y:S02]  /*aba0*/  FMUL R29, R137.reuse, R174 ;  /* 0x000000ae891d7220 */ /* 0x040fe40000400000 */
[----:B------:R-:W-:-:S02]  /*abb0*/  FMUL R32, R137, R171 ;  /* 0x000000ab89207220 */ /* 0x000fc40000400000 */
[C---:B------:R-:W-:Y:S01]  /*abc0*/  FMUL R33, R137.reuse, R170 ;  /* 0x000000aa89217220 */ /* 0x040fe20000400000 */
[----:B------:R-:W-:Y:S01]  /*abd0*/  F2FP.BF16.PACK_AB R63, R28, R29 ;  /* 0x0000001d1c3f723e */ /* 0x000fe200000010ff */
[C---:B------:R-:W-:Y:S02]  /*abe0*/  FMUL R36, R137.reuse, R143 ;  /* 0x0000008f89247220 */ /* 0x040fe40000400000 */
[C---:B------:R-:W-:Y:S01]  /*abf0*/  FMUL R48, R137.reuse, R48 ;  /* 0x0000003089307220 */ /* 0x040fe20000400000 */
[----:B------:R-:W-:Y:S01]  /*ac00*/  F2FP.BF16.PACK_AB R62, R32, R33 ;  /* 0x00000021203e723e */ /* 0x000fe200000010ff */
[C---:B------:R-:W-:Y:S01]  /*ac10*/  FMUL R51, R137.reuse, R51 ;  /* 0x0000003389337220 */ /* 0x040fe20000400000 */
[----:B------:R-:W-:Y:S01]  /*ac20*/  F2FP.BF16.PACK_AB R61, R36, R37 ;  /* 0x00000025243d723e */ /* 0x000fe200000010ff */
[C---:B------:R-:W-:Y:S02]  /*ac30*/  FMUL R134, R137.reuse, R203 ;  /* 0x000000cb89867220 */ /* 0x040fe40000400000 */
[C---:B------:R-:W-:Y:S01]  /*ac40*/  FMUL R135, R137.reuse, R202 ;  /* 0x000000ca89877220 */ /* 0x040fe20000400000 */
[----:B------:R-:W-:Y:S01]  /*ac50*/  F2FP.BF16.PACK_AB R24, R48, R51 ;  /* 0x000000333018723e */ /* 0x000fe200000010ff */
[----:B------:R-:W-:-:S02]  /*ac60*/  FMUL R136, R137, R187 ;  /* 0x000000bb89887220 */ /* 0x000fc40000400000 */
[----:B------:R-:W-:Y:S01]  /*ac70*/  FFMA.FTZ R9, R52, R9, -0.24046532809734344482 ;  /* 0xbe763c8b34097423 */ /* 0x000fe20000010009 */
[----:B------:R-:W-:Y:S01]  /*ac80*/  F2FP.BF16.PACK_AB R21, R134, R135 ;  /* 0x000000878615723e */ /* 0x000fe200000010ff */
[----:B------:R-:W-:Y:S02]  /*ac90*/  FMUL R137, R137, R186 ;  /* 0x000000ba89897220 */ /* 0x000fe40000400000 */
[----:B------:R-:W-:Y:S02]  /*aca0*/  FFMA.FTZ R6, R119, R6, -0.24046532809734344482 ;  /* 0xbe763c8b77067423 */ /* 0x000fe40000010006 */
[----:B------:R-:W-:Y:S01]  /*acb0*/  FFMA.FTZ R11, R56, R11, -0.24046532809734344482 ;  /* 0xbe763c8b380b7423 */ /* 0x000fe2000001000b */
[----:B------:R-:W-:Y:S01]  /*acc0*/  F2FP.BF16.PACK_AB R20, R136, R137 ;  /* 0x000000898814723e */ /* 0x000fe200000010ff */
[----:B------:R-:W-:Y:S02]  /*acd0*/  FFMA.FTZ R13, R54, R13, -0.24046532809734344482 ;  /* 0xbe763c8b360d7423 */ /* 0x000fe4000001000d */
[----:B------:R-:W-:-:S02]  /*ace0*/  FFMA.FTZ R9, R52, R9, 0.28857114911079406738 ;  /* 0x3e93bf9934097423 */ /* 0x000fc40000010009 */
[C---:B------:R-:W-:Y:S01]  /*acf0*/  FFMA.FTZ R6, R119.reuse, R6, 0.28857114911079406738 ;  /* 0x3e93bf9977067423 */ /* 0x040fe20000010006 */
[----:B------:R0:W-:Y:S01]  /*ad00*/  STS.128 [R83+0x480], R20 ;  /* 0x0004801453007388 */ /* 0x0001e20000000c00 */
[----:B------:R-:W-:Y:S02]  /*ad10*/  FFMA.FTZ R11, R56, R11, 0.28857114911079406738 ;  /* 0x3e93bf99380b7423 */ /* 0x000fe4000001000b */
[----:B------:R-:W-:Y:S01]  /*ad20*/  FFMA.FTZ R13, R54, R13, 0.28857114911079406738 ;  /* 0x3e93bf99360d7423 */ /* 0x000fe2000001000d */
[----:B------:R-:W-:Y:S01]  /*ad30*/  BAR.SYNC.DEFER_BLOCKING 0x0 ;  /* 0x0000000000007b1d */ /* 0x000fe20000010000 */
[----:B------:R-:W-:Y:S02]  /*ad40*/  FFMA.FTZ R9, R52, R9, -0.36067417263984680176 ;  /* 0xbeb8aa4934097423 */ /* 0x000fe40000010009 */
[----:B------:R-:W-:Y:S02]  /*ad50*/  FFMA.FTZ R6, R119, R6, -0.36067417263984680176 ;  /* 0xbeb8aa4977067423 */ /* 0x000fe40000010006 */
[----:B------:R-:W-:-:S02]  /*ad60*/  FFMA.FTZ R11, R56, R11, -0.36067417263984680176 ;  /* 0xbeb8aa49380b7423 */ /* 0x000fc4000001000b */
[----:B------:R-:W-:Y:S02]  /*ad70*/  FFMA.FTZ R13, R54, R13, -0.36067417263984680176 ;  /* 0xbeb8aa49360d7423 */ /* 0x000fe4000001000d */
[----:B------:R-:W-:Y:S02]  /*ad80*/  FFMA.FTZ R9, R52, R9, 0.48089820146560668945 ;  /* 0x3ef6384a34097423 */ /* 0x000fe40000010009 */
[----:B------:R-:W-:Y:S01]  /*ad90*/  FFMA.FTZ R6, R119, R6, 0.48089820146560668945 ;  /* 0x3ef6384a77067423 */ /* 0x000fe20000010006 */
[----:B0-----:R-:W-:Y:S01]  /*ada0*/  F2FP.BF16.PACK_AB R22, R55, R118 ;  /* 0x000000763716723e */ /* 0x001fe200000010ff */
[----:B------:R-:W-:Y:S01]  /*adb0*/  FFMA.FTZ R11, R56, R11, 0.48089820146560668945 ;  /* 0x3ef6384a380b7423 */ /* 0x000fe2000001000b */
[----:B------:R-:W-:Y:S01]  /*adc0*/  F2FP.BF16.PACK_AB R23, R53, R114 ;  /* 0x000000723517723e */ /* 0x000fe200000010ff */
[----:B------:R-:W-:Y:S01]  /*add0*/  FFMA.FTZ R13, R54, R13, 0.48089820146560668945 ;  /* 0x3ef6384a360d7423 */ /* 0x000fe2000001000d */
[----:B------:R-:W-:Y:S01]  /*ade0*/  F2FP.BF16.PACK_AB R20, R117, R124 ;  /* 0x0000007c7514723e */ /* 0x000fe200000010ff */
[----:B------:R-:W-:Y:S01]  /*adf0*/  FFMA.FTZ R9, R52, R9, -0.72134751081466674805 ;  /* 0xbf38aa3b34097423 */ /* 0x000fe20000010009 */
[----:B------:R-:W-:Y:S01]  /*ae00*/  F2FP.BF16.PACK_AB R21, R115, R120 ;  /* 0x000000787315723e */ /* 0x000fe200000010ff */
[----:B------:R-:W-:-:S02]  /*ae10*/  FFMA.FTZ R6, R119, R6, -0.72134751081466674805 ;  /* 0xbf38aa3b77067423 */ /* 0x000fc40000010006 */
[----:B------:R-:W-:Y:S02]  /*ae20*/  FFMA.FTZ R11, R56, R11, -0.72134751081466674805 ;  /* 0xbf38aa3b380b7423 */ /* 0x000fe4000001000b */
[----:B------:R-:W-:Y:S01]  /*ae30*/  FFMA.FTZ R13, R54, R13, -0.72134751081466674805 ;  /* 0xbf38aa3b360d7423 */ /* 0x000fe2000001000d */
[----:B------:R-:W0:Y:S01]  /*ae40*/  LDS.128 R40, [R231] ;  /* 0x00000000e7287984 */ /* 0x000e220000000c00 */
[----:B------:R-:W-:Y:S02]  /*ae50*/  FMUL R9, R52, R9 ;  /* 0x0000000934097220 */ /* 0x000fe40000400000 */
[----:B------:R-:W-:Y:S02]  /*ae60*/  FMUL R6, R119, R6 ;  /* 0x0000000677067220 */ /* 0x000fe40000400000 */
[----:B------:R-:W-:Y:S02]  /*ae70*/  FMUL R11, R56, R11 ;  /* 0x0000000b380b7220 */ /* 0x000fe40000400000 */
[----:B------:R-:W-:-:S02]  /*ae80*/  FMUL R13, R54, R13 ;  /* 0x0000000d360d7220 */ /* 0x000fc40000400000 */
[----:B------:R-:W-:Y:S02]  /*ae90*/  FMUL R9, R52, R9 ;  /* 0x0000000934097220 */ /* 0x000fe40000400000 */
[C---:B------:R-:W-:Y:S02]  /*aea0*/  FMUL R6, R119.reuse, R6 ;  /* 0x0000000677067220 */ /* 0x040fe40000400000 */
[----:B------:R-:W-:Y:S02]  /*aeb0*/  FMUL R11, R56, R11 ;  /* 0x0000000b380b7220 */ /* 0x000fe40000400000 */
[----:B------:R-:W-:Y:S02]  /*aec0*/  FMUL R13, R54, R13 ;  /* 0x0000000d360d7220 */ /* 0x000fe40000400000 */
[----:B------:R-:W-:Y:S01]  /*aed0*/  FFMA.FTZ R52, R52, 1.4426950216293334961, R9 ;  /* 0x3fb8aa3b34347823 */ /* 0x000fe20000010009 */
[----:B------:R-:W-:Y:S01]  /*aee0*/  @P0 MOV R9, 0x7f800000 ;  /* 0x7f80000000090802 */ /* 0x000fe20000000f00 */
[----:B------:R-:W-:Y:S01]  /*aef0*/  FFMA.FTZ R6, R119, 1.4426950216293334961, R6 ;  /* 0x3fb8aa3b77067823 */ /* 0x000fe20000010006 */
[----:B------:R-:W-:Y:S01]  /*af00*/  MOV R119, c[0x0][0x1c8] ;  /* 0x0000720000777a02 */ /* 0x000fe20000000f00 */
[----:B------:R-:W-:Y:S01]  /*af10*/  FFMA.FTZ R11, R56, 1.4426950216293334961, R11 ;  /* 0x3fb8aa3b380b7823 */ /* 0x000fe2000001000b */
[----:B------:R-:W-:Y:S01]  /*af20*/  F2FP.BF16.PACK_AB R56, R113, R116 ;  /* 0x000000747138723e */ /* 0x000fe200000010ff */
[----:B------:R-:W-:Y:S01]  /*af30*/  FFMA.FTZ R13, R54, 1.4426950216293334961, R13 ;  /* 0x3fb8aa3b360d7823 */ /* 0x000fe2000001000d */
[----:B------:R-:W-:Y:S01]  /*af40*/  SHF.L.U32 R3, R119, 0x1, RZ ;  /* 0x0000000177037819 */ /* 0x000fe200000006ff */
[----:B------:R-:W-:Y:S01]  /*af50*/  FADD R227, R227, R6 ;  /* 0x00000006e3e37221 */ /* 0x000fe20000000000 */
[----:B------:R-:W-:Y:S01]  /*af60*/  LEA R187, R119, -R119, 0x6 ;  /* 0x8000007777bb7211 */ /* 0x000fe200078e30ff */
[----:B------:R-:W-:Y:S01]  /*af70*/  FADD R215, R215, R52 ;  /* 0x00000034d7d77221 */ /* 0x000fe20000000000 */
[----:B------:R-:W-:Y:S01]  /*af80*/  SHF.L.U32 R189, R119, 0x6, RZ ;  /* 0x0000000677bd7819 */ /* 0x000fe200000006ff */
[----:B------:R-:W-:Y:S01]  /*af90*/  FADD R6, R50, R11 ;  /* 0x0000000b32067221 */ /* 0x000fe20000000000 */
[----:B------:R-:W-:Y:S01]  /*afa0*/  LDS.128 R52, [R228] ;  /* 0x00000000e4347984 */ /* 0x000fe20000000c00 */
[----:B------:R-:W-:Y:S01]  /*afb0*/  FADD R226, R226, R13 ;  /* 0x0000000de2e27221 */ /* 0x000fe20000000000 */
[----:B------:R-:W-:Y:S01]  /*afc0*/  F2FP.BF16.PACK_AB R13, R126, R127 ;  /* 0x0000007f7e0d723e */ /* 0x000fe200000010ff */
[----:B------:R-:W-:Y:S01]  /*afd0*/  @P0 FFMA.FTZ R227, R44, R9, +INF ;  /* 0x7f8000002ce30423 */ /* 0x000fe20000010009 */
[----:B------:R-:W-:Y:S01]  /*afe0*/  FSETP.NEU.AND P0, PT, R49, RZ, PT ;  /* 0x000000ff3100720b */ /* 0x000fe20003f0d000 */
[----:B------:R-:W-:Y:S01]  /*aff0*/  @P1 FFMA.FTZ R215, R45, R8, +INF ;  /* 0x7f8000002dd71423 */ /* 0x000fe20000010008 */
[C---:B------:R-:W-:Y:S01]  /*b000*/  FSETP.NEU.AND P1, PT, R47.reuse, RZ, PT ;  /* 0x000000ff2f00720b */ /* 0x040fe20003f2d000 */
[----:B------:R-:W-:Y:S01]  /*b010*/  @P5 FFMA.FTZ R6, R47, R10, +INF ;  /* 0x7f8000002f065423 */ /* 0x000fe2000001000a */
[----:B------:R-:W-:Y:S01]  /*b020*/  F2FP.BF16.PACK_AB R8, R65, R64 ;  /* 0x000000404108723e */ /* 0x000fe200000010ff */
[----:B------:R-:W-:Y:S01]  /*b030*/  @P4 FFMA.FTZ R226, R49, R12, +INF ;  /* 0x7f80000031e24423 */ /* 0x000fe2000001000c */
[----:B------:R-:W1:Y:S01]  /*b040*/  LDS.128 R44, [R230] ;  /* 0x00000000e62c7984 */ /* 0x000e620000000c00 */
[----:B------:R-:W-:Y:S01]  /*b050*/  F2FP.BF16.PACK_AB R12, R128, R131 ;  /* 0x00000083800c723e */ /* 0x000fe200000010ff */
[----:B------:R-:W-:Y:S01]  /*b060*/  IMAD R75, R119, 0x1a, RZ ;  /* 0x0000001a774b7824 */ /* 0x000fe200078e02ff */
[----:B------:R-:W-:Y:S01]  /*b070*/  F2FP.BF16.PACK_AB R9, R69, R68 ;  /* 0x000000444509723e */ /* 0x000fe200000010ff */
[----:B------:R-:W2:Y:S01]  /*b080*/  LDS.128 R48, [R229] ;  /* 0x00000000e5307984 */ /* 0x000ea20000000c00 */
[----:B------:R-:W-:Y:S01]  /*b090*/  F2FP.BF16.PACK_AB R10, R73, R72 ;  /* 0x00000048490a723e */ /* 0x000fe200000010ff */
[----:B------:R-:W-:Y:S01]  /*b0a0*/  IMAD R73, R119, 0x14, RZ ;  /* 0x0000001477497824 */ /* 0x000fe200078e02ff */
[----:B------:R-:W-:Y:S01]  /*b0b0*/  F2FP.BF16.PACK_AB R11, R77, R76 ;  /* 0x0000004c4d0b723e */ /* 0x000fe200000010ff */
[----:B------:R-:W-:Y:S01]  /*b0c0*/  BAR.SYNC.DEFER_BLOCKING 0x0 ;  /* 0x0000000000007b1d */ /* 0x000fe20000010000 */
[----:B------:R-:W-:Y:S01]  /*b0d0*/  F2FP.BF16.PACK_AB R65, R38, R39 ;  /* 0x000000272641723e */ /* 0x000fe200000010ff */
[C---:B------:R-:W-:Y:S01]  /*b0e0*/  IMAD R133, R119.reuse, 0x24, RZ ;  /* 0x0000002477857824 */ /* 0x040fe200078e02ff */
[----:B------:R-:W-:Y:S01]  /*b0f0*/  F2FP.BF16.PACK_AB R64, R106, R107 ;  /* 0x0000006b6a40723e */ /* 0x000fe200000010ff */
[C---:B------:R-:W-:Y:S01]  /*b100*/  IMAD R137, R119.reuse, 0x26, RZ ;  /* 0x0000002677897824 */ /* 0x040fe200078e02ff */
[----:B------:R-:W-:Y:S01]  /*b110*/  F2FP.BF16.PACK_AB R77, R90, R85 ;  /* 0x000000555a4d723e */ /* 0x000fe200000010ff */
[C---:B------:R-:W-:Y:S01]  /*b120*/  IMAD R141, R119.reuse, 0x28, RZ ;  /* 0x00000028778d7824 */ /* 0x040fe200078e02ff */
[----:B------:R-:W-:Y:S01]  /*b130*/  F2FP.BF16.PACK_AB R68, R70, R71 ;  /* 0x000000474644723e */ /* 0x000fe200000010ff */
[----:B------:R-:W-:Y:S01]  /*b140*/  IMAD R145, R119, 0x2a, RZ ;  /* 0x0000002a77917824 */ /* 0x000fe200078e02ff */
[----:B------:R-:W-:Y:S01]  /*b150*/  F2FP.BF16.PACK_AB R76, R91, R86 ;  /* 0x000000565b4c723e */ /* 0x000fe200000010ff */
[C---:B------:R-:W-:Y:S01]  /*b160*/  IMAD R149, R119.reuse, 0x2c, RZ ;  /* 0x0000002c77957824 */ /* 0x040fe200078e02ff */
[----:B------:R-:W-:Y:S01]  /*b170*/  F2FP.BF16.PACK_AB R90, R2, R79 ;  /* 0x0000004f025a723e */ /* 0x000fe200000010ff */
[----:B------:R-:W-:Y:S01]  /*b180*/  IMAD R153, R119, 0x2e, RZ ;  /* 0x0000002e77997824 */ /* 0x000fe200078e02ff */
[----:B------:R-:W-:Y:S01]  /*b190*/  F2FP.BF16.PACK_AB R69, R101, R100 ;  /* 0x000000646545723e */ /* 0x000fe200000010ff */
[----:B------:R-:W-:Y:S01]  /*b1a0*/  IMAD R157, R119, 0x30, RZ ;  /* 0x00000030779d7824 */ /* 0x000fe200078e02ff */
[----:B------:R-:W-:Y:S01]  /*b1b0*/  F2FP.BF16.PACK_AB R70, R105, R104 ;  /* 0x000000686946723e */ /* 0x000fe200000010ff */
[----:B------:R-:W-:Y:S01]  /*b1c0*/  IMAD R161, R119, 0x32, RZ ;  /* 0x0000003277a17824 */ /* 0x000fe200078e02ff */
[----:B------:R-:W-:Y:S01]  /*b1d0*/  F2FP.BF16.PACK_AB R71, R109, R108 ;  /* 0x0000006c6d47723e */ /* 0x000fe200000010ff */
[----:B------:R-:W-:Y:S01]  /*b1e0*/  IMAD R165, R119, 0x34, RZ ;  /* 0x0000003477a57824 */ /* 0x000fe200078e02ff */
[----:B------:R-:W-:Y:S01]  /*b1f0*/  F2FP.BF16.PACK_AB R91, R81, R4 ;  /* 0x00000004515b723e */ /* 0x000fe200000010ff */
[C---:B------:R-:W-:Y:S01]  /*b200*/  IMAD R169, R119.reuse, 0x36, RZ ;  /* 0x0000003677a97824 */ /* 0x040fe200078e02ff */
[----:B------:R-:W-:Y:S01]  /*b210*/  F2FP.BF16.PACK_AB R79, R82, R5 ;  /* 0x00000005524f723e */ /* 0x000fe200000010ff */
[C---:B------:R-:W-:Y:S01]  /*b220*/  IMAD R173, R119.reuse, 0x38, RZ ;  /* 0x0000003877ad7824 */ /* 0x040fe200078e02ff */
[-C--:B------:R-:W-:Y:S01]  /*b230*/  LEA R4, P5, R119, R122.reuse, 0x2 ;  /* 0x0000007a77047211 */ /* 0x080fe200078a10ff */
[----:B------:R-:W-:Y:S01]  /*b240*/  STS.128 [R83], R8 ;  /* 0x0000000853007388 */ /* 0x000fe20000000c00 */
[----:B------:R-:W-:Y:S01]  /*b250*/  IADD3 R2, P4, R3, R122, RZ ;  /* 0x0000007a03027210 */ /* 0x000fe20007f9e0ff */
[----:B------:R-:W-:Y:S01]  /*b260*/  IMAD R177, R119, 0x3a, RZ ;  /* 0x0000003a77b17824 */ /* 0x000fe200078e02ff */
[-C--:B------:R-:W-:Y:S01]  /*b270*/  LEA.HI.X.SX32 R5, R3, R123.reuse, 0x1, P5 ;  /* 0x0000007b03057211 */ /* 0x080fe200028f0eff */
[----:B------:R-:W-:Y:S01]  /*b280*/  STS.128 [R83+0x80], R12 ;  /* 0x0000800c53007388 */ /* 0x000fe20000000c00 */
[C---:B------:R-:W-:Y:S01]  /*b290*/  LEA.HI.X.SX32 R3, R119.reuse, R123, 0x1, P4 ;  /* 0x0000007b77037211 */ /* 0x040fe200020f0eff */
[----:B------:R-:W-:Y:S01]  /*b2a0*/  IMAD R181, R119, 0x3c, RZ ;  /* 0x0000003c77b57824 */ /* 0x000fe200078e02ff */
[----:B------:R-:W-:Y:S01]  /*b2b0*/  FSEL R215, R215, -INF , P2 ;  /* 0xff800000d7d77808 */ /* 0x000fe20001000000 */
[----:B------:R-:W-:Y:S01]  /*b2c0*/  STS.128 [R83+0x400], R20 ;  /* 0x0004001453007388 */ /* 0x000fe20000000c00 */
[C---:B------:R-:W-:Y:S01]  /*b2d0*/  IMAD R185, R119.reuse, 0x3e, RZ ;  /* 0x0000003e77b97824 */ /* 0x040fe200078e02ff */
[----:B------:R-:W-:Y:S01]  /*b2e0*/  FSEL R6, R6, -INF , P1 ;  /* 0xff80000006067808 */ /* 0x000fe20000800000 */
[C---:B------:R-:W-:Y:S01]  /*b2f0*/  IMAD R193, R119.reuse, 0x42, RZ ;  /* 0x0000004277c17824 */ /* 0x040fe200078e02ff */
[----:B------:R-:W-:Y:S01]  /*b300*/  STS.128 [R83+0x480], R24 ;  /* 0x0004801853007388 */ /* 0x000fe20000000c00 */
[----:B------:R-:W-:-:S02]  /*b310*/  IMAD R197, R119, 0x44, RZ ;  /* 0x0000004477c57824 */ /* 0x000fc400078e02ff */
[C---:B------:R-:W-:Y:S01]  /*b320*/  IMAD R205, R119.reuse, 0x48, RZ ;  /* 0x0000004877cd7824 */ /* 0x040fe200078e02ff */
[----:B------:R-:W-:Y:S01]  /*b330*/  BAR.SYNC.DEFER_BLOCKING 0x0 ;  /* 0x0000000000007b1d */ /* 0x000fe20000010000 */
[C---:B------:R-:W-:Y:S02]  /*b340*/  IMAD R201, R119.reuse, 0x46, RZ ;  /* 0x0000004677c97824 */ /* 0x040fe400078e02ff */
[C---:B------:R-:W-:Y:S02]  /*b350*/  IMAD R209, R119.reuse, 0x4a, RZ ;  /* 0x0000004a77d17824 */ /* 0x040fe400078e02ff */
[C---:B------:R-:W-:Y:S02]  /*b360*/  IMAD R221, R119.reuse, 0x4e, RZ ;  /* 0x0000004e77dd7824 */ /* 0x040fe400078e02ff */
[C---:B------:R-:W-:Y:S02]  /*b370*/  IMAD R131, R119.reuse, 0x23, RZ ;  /* 0x0000002377837824 */ /* 0x040fe400078e02ff */
[----:B------:R-:W-:-:S02]  /*b380*/  IMAD R135, R119, 0x25, RZ ;  /* 0x0000002577877824 */ /* 0x000fc400078e02ff */
[C---:B------:R-:W-:Y:S02]  /*b390*/  IMAD R217, R119.reuse, 0x4c, RZ ;  /* 0x0000004c77d97824 */ /* 0x040fe400078e02ff */
[C---:B------:R-:W-:Y:S02]  /*b3a0*/  IMAD R225, R119.reuse, 0x50, RZ ;  /* 0x0000005077e17824 */ /* 0x040fe400078e02ff */
[C---:B------:R-:W-:Y:S02]  /*b3b0*/  IMAD R139, R119.reuse, 0x27, RZ ;  /* 0x00000027778b7824 */ /* 0x040fe400078e02ff */
[C---:B------:R-:W-:Y:S02]  /*b3c0*/  IMAD R129, R119.reuse, 0x52, RZ ;  /* 0x0000005277817824 */ /* 0x040fe400078e02ff */
[C---:B------:R-:W-:Y:S02]  /*b3d0*/  IMAD R143, R119.reuse, 0x29, RZ ;  /* 0x00000029778f7824 */ /* 0x040fe400078e02ff */
[----:B------:R-:W-:-:S02]  /*b3e0*/  IMAD R147, R119, 0x2b, RZ ;  /* 0x0000002b77937824 */ /* 0x000fc400078e02ff */
[C---:B------:R-:W-:Y:S01]  /*b3f0*/  IMAD R151, R119.reuse, 0x2d, RZ ;  /* 0x0000002d77977824 */ /* 0x040fe200078e02ff */
[----:B------:R-:W3:Y:S01]  /*b400*/  LDS.128 R24, [R231] ;  /* 0x00000000e7187984 */ /* 0x000ee20000000c00 */
[C---:B------:R-:W-:Y:S02]  /*b410*/  IMAD R155, R119.reuse, 0x2f, RZ ;  /* 0x0000002f779b7824 */ /* 0x040fe400078e02ff */
[C---:B------:R-:W-:Y:S01]  /*b420*/  IMAD R159, R119.reuse, 0x31, RZ ;  /* 0x00000031779f7824 */ /* 0x040fe200078e02ff */
[----:B------:R-:W4:Y:S01]  /*b430*/  LDS.128 R36, [R230] ;  /* 0x00000000e6247984 */ /* 0x000f220000000c00 */
[C---:B------:R-:W-:Y:S02]  /*b440*/  IMAD R163, R119.reuse, 0x33, RZ ;  /* 0x0000003377a37824 */ /* 0x040fe400078e02ff */
[C---:B------:R-:W-:Y:S01]  /*b450*/  IMAD R85, R119.reuse, 0x6c, RZ ;  /* 0x0000006c77557824 */ /* 0x040fe200078e02ff */
[----:B------:R-:W5:Y:S01]  /*b460*/  LDS.128 R32, [R229] ;  /* 0x00000000e5207984 */ /* 0x000f620000000c00 */
[----:B------:R-:W-:-:S02]  /*b470*/  IMAD R81, R119, 0x6a, RZ ;  /* 0x0000006a77517824 */ /* 0x000fc400078e02ff */
[C---:B------:R-:W-:Y:S01]  /*b480*/  IMAD R167, R119.reuse, 0x35, RZ ;  /* 0x0000003577a77824 */ /* 0x040fe200078e02ff */
[----:B------:R-:W0:Y:S01]  /*b490*/  LDS.128 R28, [R228] ;  /* 0x00000000e41c7984 */ /* 0x000e220000000c00 */
[C---:B------:R-:W-:Y:S02]  /*b4a0*/  IMAD R171, R119.reuse, 0x37, RZ ;  /* 0x0000003777ab7824 */ /* 0x040fe400078e02ff */
[C---:B------:R-:W-:Y:S01]  /*b4b0*/  IMAD R101, R119.reuse, 0x74, RZ ;  /* 0x0000007477657824 */ /* 0x040fe200078e02ff */
[----:B------:R-:W-:Y:S01]  /*b4c0*/  BAR.SYNC.DEFER_BLOCKING 0x0 ;  /* 0x0000000000007b1d */ /* 0x000fe20000010000 */
        /* <DEDUP_REMOVED lines=9> */
[C---:B------:R-:W-:Y:S02]  /*b560*/  IMAD R190, R119.reuse, 0x82, RZ ;  /* 0x0000008277be7824 */ /* 0x040fe400078e02ff */
[C---:B------:R-:W-:Y:S02]  /*b570*/  IMAD R194, R119.reuse, 0x86, RZ ;  /* 0x0000008677c27824 */ /* 0x040fe400078e02ff */
[C---:B------:R-:W-:Y:S01]  /*b580*/  IMAD R198, R119.reuse, 0x8a, RZ ;  /* 0x0000008a77c67824 */ /* 0x040fe200078e02ff */
[----:B------:R-:W-:Y:S01]  /*b590*/  STS.128 [R83], R16 ;  /* 0x0000001053007388 */ /* 0x000fe20000000c00 */
[C---:B------:R-:W-:Y:S02]  /*b5a0*/  IMAD R191, R119.reuse, 0x41, RZ ;  /* 0x0000004177bf7824 */ /* 0x040fe400078e02ff */
[C---:B------:R-:W-:Y:S01]  /*b5b0*/  IMAD R195, R119.reuse, 0x43, RZ ;  /* 0x0000004377c37824 */ /* 0x040fe200078e02ff */
[----:B------:R0:W-:Y:S01]  /*b5c0*/  STS.128 [R83+0x80], R56 ;  /* 0x0000803853007388 */ /* 0x0001e20000000c00 */
[----:B------:R-:W-:-:S02]  /*b5d0*/  IMAD R196, R119, 0x88, RZ ;  /* 0x0000008877c47824 */ /* 0x000fc400078e02ff */
[C---:B------:R-:W-:Y:S01]  /*b5e0*/  IMAD R200, R119.reuse, 0x8c, RZ ;  /* 0x0000008c77c87824 */ /* 0x040fe200078e02ff */
[----:B------:R1:W-:Y:S01]  /*b5f0*/  STS.128 [R83+0x400], R64 ;  /* 0x0004004053007388 */ /* 0x0003e20000000c00 */
[C---:B------:R-:W-:Y:S02]  /*b600*/  IMAD R199, R119.reuse, 0x45, RZ ;  /* 0x0000004577c77824 */ /* 0x040fe400078e02ff */
[C---:B------:R-:W-:Y:S01]  /*b610*/  IMAD R204, R119.reuse, 0x90, RZ ;  /* 0x0000009077cc7824 */ /* 0x040fe200078e02ff */
[----:B------:R2:W-:Y:S01]  /*b620*/  STS.128 [R83+0x480], R60 ;  /* 0x0004803c53007388 */ /* 0x0005e20000000c00 */
[C---:B------:R-:W-:Y:S02]  /*b630*/  IMAD R202, R119.reuse, 0x8e, RZ ;  /* 0x0000008e77ca7824 */ /* 0x040fe400078e02ff */
[C---:B------:R-:W-:Y:S01]  /*b640*/  IMAD R206, R119.reuse, 0x92, RZ ;  /* 0x0000009277ce7824 */ /* 0x040fe200078e02ff */
[----:B------:R-:W-:Y:S01]  /*b650*/  BAR.SYNC.DEFER_BLOCKING 0x0 ;  /* 0x0000000000007b1d */ /* 0x000fe20000010000 */
[----:B------:R-:W-:-:S02]  /*b660*/  IMAD R210, R119, 0x96, RZ ;  /* 0x0000009677d27824 */ /* 0x000fc400078e02ff */
[C---:B------:R-:W-:Y:S01]  /*b670*/  IMAD R203, R119.reuse, 0x47, RZ ;  /* 0x0000004777cb7824 */ /* 0x040fe200078e02ff */
[----:B0-----:R-:W-:Y:S01]  /*b680*/  F2FP.BF16.PACK_AB R56, R98, R99 ;  /* 0x000000636238723e */ /* 0x001fe200000010ff */
[C---:B------:R-:W-:Y:S01]  /*b690*/  IMAD R207, R119.reuse, 0x49, RZ ;  /* 0x0000004977cf7824 */ /* 0x040fe200078e02ff */
[----:B------:R-:W-:Y:S01]  /*b6a0*/  F2FP.BF16.PACK_AB R57, R96, R97 ;  /* 0x000000616039723e */ /* 0x000fe200000010ff */
[C---:B------:R-:W-:Y:S01]  /*b6b0*/  IMAD R97, R119.reuse, 0x72, RZ ;  /* 0x0000007277617824 */ /* 0x040fe200078e02ff */
[----:B------:R-:W-:Y:S01]  /*b6c0*/  F2FP.BF16.PACK_AB R58, R94, R95 ;  /* 0x0000005f5e3a723e */ /* 0x000fe200000010ff */
[C---:B-1----:R-:W-:Y:S01]  /*b6d0*/  IMAD R67, R119.reuse, 0xc, RZ ;  /* 0x0000000c77437824 */ /* 0x042fe200078e02ff */
[----:B------:R-:W-:Y:S01]  /*b6e0*/  F2FP.BF16.PACK_AB R59, R92, R93 ;  /* 0x0000005d5c3b723e */ /* 0x000fe200000010ff */
[C---:B------:R-:W-:Y:S01]  /*b6f0*/  IMAD R65, R119.reuse, 0xa, RZ ;  /* 0x0000000a77417824 */ /* 0x040fe200078e02ff */
[----:B--2---:R-:W-:Y:S01]  /*b700*/  PRMT R60, R40, 0x7632, R60 ;  /* 0x00007632283c7816 */ /* 0x004fe2000000003c */
[C---:B------:R-:W-:Y:S01]  /*b710*/  IMAD R61, R119.reuse, 0x6, RZ ;  /* 0x00000006773d7824 */ /* 0x040fe200078e02ff */
[C---:B------:R-:W-:Y:S01]  /*b720*/  SHF.L.U32 R63, R119.reuse, 0x3, RZ ;  /* 0x00000003773f7819 */ /* 0x040fe200000006ff */
[----:B------:R-:W-:-:S02]  /*b730*/  IMAD R93, R119, 0x70, RZ ;  /* 0x00000070775d7824 */ /* 0x000fc400078e02ff */
[C---:B------:R-:W-:Y:S02]  /*b740*/  IMAD R208, R119.reuse, 0x94, RZ ;  /* 0x0000009477d07824 */ /* 0x040fe400078e02ff */
[C---:B------:R-:W-:Y:S02]  /*b750*/  IMAD R216, R119.reuse, 0x98, RZ ;  /* 0x0000009877d87824 */ /* 0x040fe400078e02ff */
[C---:B------:R-:W-:Y:S02]  /*b760*/  IMAD R211, R119.reuse, 0x4b, RZ ;  /* 0x0000004b77d37824 */ /* 0x040fe400078e02ff */
[C---:B------:R-:W-:Y:S01]  /*b770*/  IMAD R220, R119.reuse, 0x9c, RZ ;  /* 0x0000009c77dc7824 */ /* 0x040fe200078e02ff */
[----:B------:R-:W0:Y:S01]  /*b780*/  LDS.128 R12, [R231] ;  /* 0x00000000e70c7984 */ /* 0x000e220000000c00 */
[C---:B------:R-:W-:Y:S02]  /*b790*/  IMAD R218, R119.reuse, 0x9a, RZ ;  /* 0x0000009a77da7824 */ /* 0x040fe400078e02ff */
[C---:B------:R-:W-:Y:S01]  /*b7a0*/  IMAD R222, R119.reuse, 0x9e, RZ ;  /* 0x0000009e77de7824 */ /* 0x040fe200078e02ff */
[----:B------:R-:W1:Y:S01]  /*b7b0*/  LDS.128 R8, [R230] ;  /* 0x00000000e6087984 */ /* 0x000e620000000c00 */
[----:B------:R-:W-:-:S02]  /*b7c0*/  IMAD R126, R119, 0xa2, RZ ;  /* 0x000000a2777e7824 */ /* 0x000fc400078e02ff */
[C---:B------:R-:W-:Y:S01]  /*b7d0*/  IMAD R219, R119.reuse, 0x4d, RZ ;  /* 0x0000004d77db7824 */ /* 0x040fe200078e02ff */
[----:B------:R-:W2:Y:S01]  /*b7e0*/  LDS.128 R20, [R229] ;  /* 0x00000000e5147984 */ /* 0x000ea20000000c00 */
[C---:B------:R-:W-:Y:S02]  /*b7f0*/  IMAD R223, R119.reuse, 0x4f, RZ ;  /* 0x0000004f77df7824 */ /* 0x040fe400078e02ff */
[C---:B------:R-:W-:Y:S01]  /*b800*/  IMAD R224, R119.reuse, 0xa0, RZ ;  /* 0x000000a077e07824 */ /* 0x040fe200078e02ff */
[----:B------:R-:W0:Y:S01]  /*b810*/  LDS.128 R16, [R228] ;  /* 0x00000000e4107984 */ /* 0x000e220000000c00 */
[C---:B------:R-:W-:Y:S02]  /*b820*/  IMAD R128, R119.reuse, 0xa4, RZ ;  /* 0x000000a477807824 */ /* 0x040fe400078e02ff */
[C---:B------:R-:W-:Y:S01]  /*b830*/  IMAD R127, R119.reuse, 0x51, RZ ;  /* 0x00000051777f7824 */ /* 0x040fe200078e02ff */
[----:B------:R-:W-:Y:S01]  /*b840*/  BAR.SYNC.DEFER_BLOCKING 0x0 ;  /* 0x0000000000007b1d */ /* 0x000fe20000010000 */
        /* <DEDUP_REMOVED lines=11> */
[C---:B------:R-:W-:Y:S01]  /*b900*/  IMAD R87, R119.reuse, 0x6d, RZ ;  /* 0x0000006d77577824 */ /* 0x040fe200078e02ff */
[----:B------:R0:W-:Y:S01]  /*b910*/  STS.128 [R83], R68 ;  /* 0x0000004453007388 */ /* 0x0001e20000000c00 */
        /* <DEDUP_REMOVED lines=8> */
[----:B------:R3:W-:Y:S01]  /*b9a0*/  STS.128 [R83+0x480], R76 ;  /* 0x0004804c53007388 */ /* 0x0007e20000000c00 */
[----:B------:R-:W-:-:S02]  /*b9b0*/  IMAD R99, R119, 0x73, RZ ;  /* 0x0000007377637824 */ /* 0x000fc400078e02ff */
[C---:B------:R-:W-:Y:S01]  /*b9c0*/  IMAD R100, R119.reuse, 0xe8, RZ ;  /* 0x000000e877647824 */ /* 0x040fe200078e02ff */
[----:B------:R-:W-:Y:S01]  /*b9d0*/  BAR.SYNC.DEFER_BLOCKING 0x0 ;  /* 0x0000000000007b1d */ /* 0x000fe20000010000 */
[C---:B0-----:R-:W-:Y:S02]  /*b9e0*/  IMAD R69, R119.reuse, 0xe, RZ ;  /* 0x0000000e77457824 */ /* 0x041fe400078e02ff */
[----:B------:R-:W-:Y:S01]  /*b9f0*/  IMAD R71, R119, 0x12, RZ ;  /* 0x0000001277477824 */ /* 0x000fe200078e02ff */
[-C--:B-1----:R-:W-:Y:S01]  /*ba00*/  IADD3 R56, P5, R61, R122.reuse, RZ ;  /* 0x0000007a3d387210 */ /* 0x082fe20007fbe0ff */
[C---:B------:R-:W-:Y:S01]  /*ba10*/  IMAD R57, R119.reuse, 0x3, RZ ;  /* 0x0000000377397824 */ /* 0x040fe200078e02ff */
[C---:B------:R-:W-:Y:S01]  /*ba20*/  SHF.L.U32 R59, R119.reuse, 0x2, RZ ;  /* 0x00000002773b7819 */ /* 0x040fe200000006ff */
[C---:B------:R-:W-:Y:S01]  /*ba30*/  IMAD R68, R119.reuse, 0xc8, RZ ;  /* 0x000000c877447824 */ /* 0x040fe200078e02ff */
[C---:B------:R-:W-:Y:S01]  /*ba40*/  LEA R58, P4, R119.reuse, R122, 0x3 ;  /* 0x0000007a773a7211 */ /* 0x040fe200078818ff */
[----:B--2---:R-:W-:Y:S01]  /*ba50*/  IMAD R89, R119, 0x6e, RZ ;  /* 0x0000006e77597824 */ /* 0x004fe200078e02ff */
[-C--:B------:R-:W-:Y:S01]  /*ba60*/  LEA.HI.X.SX32 R57, R57, R123.reuse, 0x1, P5 ;  /* 0x0000007b39397211 */ /* 0x080fe200028f0eff */
[----:B------:R-:W-:Y:S01]  /*ba70*/  IMAD R70, R119, 0xca, RZ ;  /* 0x000000ca77467824 */ /* 0x000fe200078e02ff */
[----:B------:R-:W-:Y:S01]  /*ba80*/  LEA.HI.X.SX32 R59, R59, R123, 0x1, P4 ;  /* 0x0000007b3b3b7211 */ /* 0x000fe200020f0eff */
[----:B---3--:R-:W-:-:S02]  /*ba90*/  IMAD R77, R119, 0x1c, RZ ;  /* 0x0000001c774d7824 */ /* 0x008fc400078e02ff */
[C---:B------:R-:W-:Y:S02]  /*baa0*/  IMAD R78, R119.reuse, 0xd2, RZ ;  /* 0x000000d2774e7824 */ /* 0x040fe400078e02ff */
[C---:B------:R-:W-:Y:S02]  /*bab0*/  IMAD R76, R119.reuse, 0xd0, RZ ;  /* 0x000000d0774c7824 */ /* 0x040fe400078e02ff */
[C---:B------:R-:W-:Y:S02]  /*bac0*/  IMAD R79, R119.reuse, 0x69, RZ ;  /* 0x00000069774f7824 */ /* 0x040fe400078e02ff */
[C---:B------:R-:W-:Y:S02]  /*bad0*/  IMAD R90, R119.reuse, 0xde, RZ ;  /* 0x000000de775a7824 */ /* 0x040fe400078e02ff */
[C---:B------:R-:W-:Y:S01]  /*bae0*/  IMAD R83, R119.reuse, 0x6b, RZ ;  /* 0x0000006b77537824 */ /* 0x040fe200078e02ff */
[----:B------:R0:W-:Y:S01]  /*baf0*/  STG.E.U16 [R122.64], R40 ;  /* 0x000000287a007986 */ /* 0x0001e2000c101506 */
[----:B------:R-:W-:-:S02]  /*bb00*/  IMAD R88, R119, 0xdc, RZ ;  /* 0x000000dc77587824 */ /* 0x000fc400078e02ff */
[C---:B------:R-:W-:Y:S01]  /*bb10*/  IMAD R91, R119.reuse, 0x6f, RZ ;  /* 0x0000006f775b7824 */ /* 0x040fe200078e02ff */
[----:B------:R1:W-:Y:S01]  /*bb20*/  STG.E.U16 [R2.64], R60 ;  /* 0x0000003c02007986 */ /* 0x0003e2000c101506 */
[C---:B------:R-:W-:Y:S02]  /*bb30*/  IMAD R249, R119.reuse, 0xec, RZ ;  /* 0x000000ec77f97824 */ /* 0x040fe400078e02ff */
[C---:B------:R-:W-:Y:S01]  /*bb40*/  IMAD R103, R119.reuse, 0x75, RZ ;  /* 0x0000007577677824 */ /* 0x040fe200078e02ff */
[----:B------:R2:W-:Y:S01]  /*bb50*/  STG.E.U16 [R4.64], R44 ;  /* 0x0000002c04007986 */ /* 0x0005e2000c101506 */
[C---:B------:R-:W-:Y:S02]  /*bb60*/  IMAD R245, R119.reuse, 0xf0, RZ ;  /* 0x000000f077f57824 */ /* 0x040fe400078e02ff */
[C---:B------:R-:W-:Y:S01]  /*bb70*/  IMAD R247, R119.reuse, 0xee, RZ ;  /* 0x000000ee77f77824 */ /* 0x040fe200078e02ff */
[----:B0-----:R-:W-:Y:S01]  /*bb80*/  PRMT R40, R48, 0x7632, R40 ;  /* 0x0000763230287816 */ /* 0x001fe20000000028 */
[----:B------:R-:W-:-:S02]  /*bb90*/  IMAD R243, R119, 0xf2, RZ ;  /* 0x000000f277f37824 */ /* 0x000fc400078e02ff */
[C---:B------:R-:W-:Y:S01]  /*bba0*/  IMAD R239, R119.reuse, 0xf6, RZ ;  /* 0x000000f677ef7824 */ /* 0x040fe200078e02ff */
[C---:B-1----:R-:W-:Y:S01]  /*bbb0*/  LEA R3, R119.reuse, R119, 0x2 ;  /* 0x0000007777037211 */ /* 0x042fe200078e10ff */
[----:B------:R-:W-:Y:S01]  /*bbc0*/  IMAD R107, R119, 0x77, RZ ;  /* 0x00000077776b7824 */ /* 0x000fe200078e02ff */
[-C--:B------:R-:W-:Y:S01]  /*bbd0*/  IADD3 R2, P5, R65, R122.reuse, RZ ;  /* 0x0000007a41027210 */ /* 0x080fe20007fbe0ff */
[C---:B------:R-:W-:Y:S01]  /*bbe0*/  IMAD R111, R119.reuse, 0x79, RZ ;  /* 0x00000079776f7824 */ /* 0x040fe200078e02ff */
[----:B--2---:R-:W-:Y:S01]  /*bbf0*/  PRMT R5, R44, 0x7632, R5 ;  /* 0x000076322c057816 */ /* 0x004fe20000000005 */
[----:B------:R-:W-:Y:S01]  /*bc00*/  IMAD R241, R119, 0xf4, RZ ;  /* 0x000000f477f17824 */ /* 0x000fe200078e02ff */
[-C--:B------:R-:W-:Y:S01]  /*bc10*/  IADD3 R4, P6, R67, R122.reuse, RZ ;  /* 0x0000007a43047210 */ /* 0x080fe20007fde0ff */
[----:B------:R-:W-:Y:S01]  /*bc20*/  IMAD R237, R119, 0xf8, RZ ;  /* 0x000000f877ed7824 */ /* 0x000fe200078e02ff */
[----:B------:R-:W-:Y:S01]  /*bc30*/  LEA.HI.X.SX32 R3, R3, R123, 0x1, P5 ;  /* 0x0000007b03037211 */ /* 0x000fe200028f0eff */
[----:B------:R0:W-:Y:S01]  /*bc40*/  STG.E.U16 [R56.64], R5 ;  /* 0x0000000538007986 */ /* 0x0001e2000c101506 */
[C---:B------:R-:W-:Y:S01]  /*bc50*/  LEA R60, P4, R119.reuse, R122, 0x4 ;  /* 0x0000007a773c7211 */ /* 0x040fe200078820ff */
[C---:B------:R-:W-:Y:S01]  /*bc60*/  IMAD R115, R119.reuse, 0x7b, RZ ;  /* 0x0000007b77737824 */ /* 0x040fe200078e02ff */
[----:B------:R-:W-:Y:S01]  /*bc70*/  PRMT R44, R52, 0x7632, R44 ;  /* 0x00007632342c7816 */ /* 0x000fe2000000002c */
[----:B------:R1:W-:Y:S01]  /*bc80*/  STG.E.U16 [R58.64], R48 ;  /* 0x000000303a007986 */ /* 0x0003e2000c101506 */
[----:B------:R-:W-:-:S02]  /*bc90*/  IMAD R233, R119, 0xfc, RZ ;  /* 0x000000fc77e97824 */ /* 0x000fc400078e02ff */
[----:B------:R-:W-:Y:S01]  /*bca0*/  IMAD R235, R119, 0xfa, RZ ;  /* 0x000000fa77eb7824 */ /* 0x000fe200078e02ff */
[----:B------:R2:W-:Y:S01]  /*bcb0*/  STG.E.U16 [R2.64], R40 ;  /* 0x0000002802007986 */ /* 0x0005e2000c101506 */
[----:B------:R-:W-:Y:S01]  /*bcc0*/  FFMA R6, R6, 0.69314718246459960938, R213 ;  /* 0x3f31721806067823 */ /* 0x000fe200000000d5 */
[-C--:B0-----:R-:W-:Y:S01]  /*bcd0*/  LEA.HI.X.SX32 R5, R61, R123.reuse, 0x1, P6 ;  /* 0x0000007b3d057211 */ /* 0x081fe200030f0eff */
[----:B------:R-:W-:Y:S01]  /*bce0*/  IMAD R61, R119, 0x7, RZ ;  /* 0x00000007773d7824 */ /* 0x000fe200078e02ff */
[----:B------:R-:W-:Y:S01]  /*bcf0*/  IADD3 R56, P5, R69, R122, RZ ;  /* 0x0000007a45387210 */ /* 0x000fe20007fbe0ff */
[----:B-1----:R-:W-:Y:S02]  /*bd00*/  IMAD R59, R119, 0xb, RZ ;  /* 0x0000000b773b7824 */ /* 0x002fe400078e02ff */
[----:B------:R0:W-:Y:S01]  /*bd10*/  STG.E.U16 [R4.64], R52 ;  /* 0x0000003404007986 */ /* 0x0001e2000c101506 */
[----:B------:R-:W-:Y:S02]  /*bd20*/  LEA.HI.X.SX32 R57, R61, R123, 0x1, P5 ;  /* 0x0000007b3d397211 */ /* 0x000fe400028f0eff */
[----:B--2---:R-:W-:-:S02]  /*bd30*/  LEA R3, R119, R119, 0x3 ;  /* 0x0000007777037211 */ /* 0x004fc400078e18ff */
[-C--:B------:R-:W-:Y:S01]  /*bd40*/  IADD3 R2, P5, R71, R122.reuse, RZ ;  /* 0x0000007a47027210 */ /* 0x080fe20007fbe0ff */
[----:B------:R1:W-:Y:S01]  /*bd50*/  STG.E.U16 [R56.64], R44 ;  /* 0x0000002c38007986 */ /* 0x0003e2000c101506 */
[-C--:B------:R-:W-:Y:S01]  /*bd60*/  LEA.HI.X.SX32 R61, R63, R123.reuse, 0x1, P4 ;  /* 0x0000007b3f3d7211 */ /* 0x080fe200020f0eff */
[----:B------:R-:W-:Y:S01]  /*bd70*/  IMAD R63, R119, 0x16, RZ ;  /* 0x00000016773f7824 */ /* 0x000fe200078e02ff */
[-C--:B------:R-:W-:Y:S02]  /*bd80*/  LEA.HI.X.SX32 R3, R3, R123.reuse, 0x1, P5 ;  /* 0x0000007b03037211 */ /* 0x080fe400028f0eff */
[----:B------:R-:W-:Y:S01]  /*bd90*/  PRMT R40, R41, 0x7632, R40 ;  /* 0x0000763229287816 */ /* 0x000fe20000000028 */
[----:B------:R2:W-:Y:S01]  /*bda0*/  STG.E.U16 [R60.64], R41 ;  /* 0x000000293c007986 */ /* 0x0005e2000c101506 */
[-C--:B0-----:R-:W-:Y:S02]  /*bdb0*/  IADD3 R4, P6, R73, R122.reuse, RZ ;  /* 0x0000007a49047210 */ /* 0x081fe40007fde0ff */
[----:B------:R-:W-:Y:S01]  /*bdc0*/  PRMT R48, R49, 0x7632, R48 ;  /* 0x0000763231307816 */ /* 0x000fe20000000030 */
[----:B------:R0:W-:Y:S01]  /*bdd0*/  STG.E.U16 [R2.64], R40 ;  /* 0x0000002802007986 */ /* 0x0001e2000c101506 */
[----:B------:R-:W-:Y:S01]  /*bde0*/  LEA.HI.X.SX32 R5, R65, R123, 0x1, P6 ;  /* 0x0000007b41057211 */ /* 0x000fe200030f0eff */
[----:B------:R-:W-:Y:S01]  /*bdf0*/  IMAD R65, R119, 0x18, RZ ;  /* 0x0000001877417824 */ /* 0x000fe200078e02ff */
[----:B-1----:R-:W-:-:S02]  /*be00*/  IADD3 R56, P5, R63, R122, RZ ;  /* 0x0000007a3f387210 */ /* 0x002fc40007fbe0ff */
[----:B------:R-:W-:Y:S01]  /*be10*/  PRMT R52, R53, 0x7632, R52 ;  /* 0x0000763235347816 */ /* 0x000fe20000000034 */
[----:B------:R1:W-:Y:S01]  /*be20*/  STG.E.U16 [R4.64], R45 ;  /* 0x0000002d04007986 */ /* 0x0003e2000c101506 */
[-C--:B------:R-:W-:Y:S01]  /*be30*/  LEA.HI.X.SX32 R57, R59, R123.reuse, 0x1, P5 ;  /* 0x0000007b3b397211 */ /* 0x080fe200028f0eff */
[----:B--2---:R-:W-:Y:S01]  /*be40*/  IMAD R61, R119, 0x1e, RZ ;  /* 0x0000001e773d7824 */ /* 0x004fe200078e02ff */
[-C--:B------:R-:W-:Y:S01]  /*be50*/  IADD3 R58, P4, R65, R122.reuse, RZ ;  /* 0x0000007a413a7210 */ /* 0x080fe20007f9e0ff */
[C---:B------:R-:W-:Y:S02]  /*be60*/  IMAD R41, R119.reuse, 0xf, RZ ;  /* 0x0000000f77297824 */ /* 0x040fe400078e02ff */
[----:B0-----:R-:W-:Y:S01]  /*be70*/  IMAD R3, R119, 0xd, RZ ;  /* 0x0000000d77037824 */ /* 0x001fe200078e02ff */
[----:B------:R-:W-:Y:S01]  /*be80*/  IADD3 R2, P5, R75, R122, RZ ;  /* 0x0000007a4b027210 */ /* 0x000fe20007fbe0ff */
[----:B------:R-:W-:Y:S01]  /*be90*/  IMAD R60, R119, 0xc0, RZ ;  /* 0x000000c0773c7824 */ /* 0x000fe200078e02ff */
[-C--:B------:R-:W-:Y:S01]  /*bea0*/  LEA.HI.X.SX32 R59, R67, R123.reuse, 0x1, P4 ;  /* 0x0000007b433b7211 */ /* 0x080fe200020f0eff */
[----:B------:R-:W-:Y:S01]  /*beb0*/  IMAD R67, R119, 0x63, RZ ;  /* 0x0000006377437824 */ /* 0x000fe200078e02ff */
[----:B------:R-:W-:-:S02]  /*bec0*/  LEA.HI.X.SX32 R3, R3, R123, 0x1, P5 ;  /* 0x0000007b03037211 */ /* 0x000fc400028f0eff */
[----:B-1----:R-:W-:Y:S02]  /*bed0*/  PRMT R5, R45, 0x7632, R5 ;  /* 0x000076322d057816 */ /* 0x002fe40000000005 */
[-C--:B------:R-:W-:Y:S02]  /*bee0*/  IADD3 R4, P6, R77, R122.reuse, RZ ;  /* 0x0000007a4d047210 */ /* 0x080fe40007fde0ff */
[-C--:B------:R-:W-:Y:S01]  /*bef0*/  IADD3 R40, P5, R61, R122.reuse, RZ ;  /* 0x0000007a3d287210 */ /* 0x080fe20007fbe0ff */
[----:B------:R0:W-:Y:S01]  /*bf00*/  STG.E.U16 [R56.64], R5 ;  /* 0x0000000538007986 */ /* 0x0001e2000c101506 */
[----:B------:R-:W-:Y:S02]  /*bf10*/  SHF.L.U32 R45, R119, 0x4, RZ ;  /* 0x00000004772d7819 */ /* 0x000fe400000006ff */
[----:B------:R-:W-:Y:S01]  /*bf20*/  LEA.HI.X.SX32 R41, R41, R123, 0x1, P5 ;  /* 0x0000007b29297211 */ /* 0x000fe200028f0eff */
[----:B------:R1:W-:Y:S01]  /*bf30*/  STG.E.U16 [R58.64], R49 ;  /* 0x000000313a007986 */ /* 0x0003e2000c101506 */
[----:B------:R-:W-:-:S03]  /*bf40*/  LEA R44, P4, R119, R122, 0x5 ;  /* 0x0000007a772c7211 */ /* 0x000fc600078828ff */
[----:B------:R2:W-:Y:S01]  /*bf50*/  STG.E.U16 [R2.64], R48 ;  /* 0x0000003002007986 */ /* 0x0005e2000c101506 */
[-C--:B------:R-:W-:Y:S02]  /*bf60*/  LEA.HI.X.SX32 R45, R45, R123.reuse, 0x1, P4 ;  /* 0x0000007b2d2d7211 */ /* 0x080fe400020f0eff */
[----:B0-----:R-:W-:Y:S01]  /*bf70*/  LEA.HI.X.SX32 R5, R69, R123, 0x1, P6 ;  /* 0x0000007b45057211 */ /* 0x001fe200030f0eff */
[C---:B------:R-:W-:Y:S02]  /*bf80*/  IMAD R57, R119.reuse, 0x22, RZ ;  /* 0x0000002277397824 */ /* 0x040fe400078e02ff */
[C---:B------:R-:W-:Y:S02]  /*bf90*/  IMAD R69, R119.reuse, 0x64, RZ ;  /* 0x0000006477457824 */ /* 0x040fe400078e02ff */
[----:B------:R0:W-:Y:S01]  /*bfa0*/  STG.E.U16 [R4.64], R53 ;  /* 0x0000003504007986 */ /* 0x0001e2000c101506 */
[C---:B-1----:R-:W-:Y:S01]  /*bfb0*/  IMAD R49, R119.reuse, 0x13, RZ ;  /* 0x0000001377317824 */ /* 0x042fe200078e02ff */
[----:B--2---:R-:W-:-:S02]  /*bfc0*/  LEA R3, R119, R119, 0x4 ;  /* 0x0000007777037211 */ /* 0x004fc400078e20ff */
[----:B------:R1:W-:Y:S01]  /*bfd0*/  STG.E.U16 [R40.64], R52 ;  /* 0x0000003428007986 */ /* 0x0003e2000c101506 */
[-C--:B------:R-:W-:Y:S01]  /*bfe0*/  IADD3 R2, P5, R57, R122.reuse, RZ ;  /* 0x0000007a39027210 */ /* 0x080fe20007fbe0ff */
[----:B------:R-:W-:Y:S01]  /*bff0*/  IMAD R56, R119, 0xbc, RZ ;  /* 0x000000bc77387824 */ /* 0x000fe200078e02ff */
[-C--:B------:R-:W-:Y:S01]  /*c000*/  IADD3 R48, P4, R141, R122.reuse, RZ ;  /* 0x0000007a8d307210 */ /* 0x080fe20007f9e0ff */
[----:B------:R2:W-:Y:S01]  /*c010*/  STG.E.U16 [R44.64], R42 ;  /* 0x0000002a2c007986 */ /* 0x0005e2000c101506 */
[-C--:B------:R-:W-:Y:S01]  /*c020*/  LEA.HI.X.SX32 R3, R3, R123.reuse, 0x1, P5 ;  /* 0x0000007b03037211 */ /* 0x080fe200028f0eff */
[----:B------:R-:W-:Y:S01]  /*c030*/  IMAD R58, R119, 0xbe, RZ ;  /* 0x000000be773a7824 */ /* 0x000fe200078e02ff */
[-C--:B0-----:R-:W-:Y:S01]  /*c040*/  IADD3 R4, P6, R133, R122.reuse, RZ ;  /* 0x0000007a85047210 */ /* 0x081fe20007fde0ff */
[C---:B------:R-:W-:Y:S02]  /*c050*/  IMAD R53, R119.reuse, 0x5c, RZ ;  /* 0x0000005c77357824 */ /* 0x040fe400078e02ff */
[C---:B------:R-:W-:Y:S01]  /*c060*/  IMAD R59, R119.reuse, 0x5f, RZ ;  /* 0x0000005f773b7824 */ /* 0x040fe200078e02ff */
[----:B-1----:R-:W-:Y:S01]  /*c070*/  PRMT R41, R42, 0x7632, R41 ;  /* 0x000076322a297816 */ /* 0x002fe20000000029 */
[----:B------:R-:W-:Y:S01]  /*c080*/  IMAD R52, R119, 0xb8, RZ ;  /* 0x000000b877347824 */ /* 0x000fe200078e02ff */
[----:B------:R-:W-:Y:S01]  /*c090*/  LEA.HI.X.SX32 R5, R71, R123, 0x1, P6 ;  /* 0x0000007b47057211 */ /* 0x000fe200030f0eff */
[----:B------:R-:W-:Y:S01]  /*c0a0*/  IMAD R71, R119, 0x65, RZ ;  /* 0x0000006577477824 */ /* 0x000fe200078e02ff */
[----:B------:R-:W-:Y:S01]  /*c0b0*/  IADD3 R40, P5, R137, R122, RZ ;  /* 0x0000007a89287210 */ /* 0x000fe20007fbe0ff */
[----:B------:R0:W-:Y:S01]  /*c0c0*/  STG.E.U16 [R2.64], R41 ;  /* 0x0000002902007986 */ /* 0x0001e2000c101506 */
[----:B--2---:R-:W-:Y:S01]  /*c0d0*/  IMAD R45, R119, 0x17, RZ ;  /* 0x00000017772d7824 */ /* 0x004fe200078e02ff */
[----:B------:R-:W-:-:S02]  /*c0e0*/  PRMT R42, R54, 0x7632, R42 ;  /* 0x00007632362a7816 */ /* 0x000fc4000000002a */
[----:B------:R1:W-:Y:S01]  /*c0f0*/  STG.E.U16 [R4.64], R46 ;  /* 0x0000002e04007986 */ /* 0x0003e2000c101506 */
[-C--:B0-----:R-:W-:Y:S01]  /*c100*/  LEA.HI.X.SX32 R41, R49, R123.reuse, 0x1, P5 ;  /* 0x0000007b31297211 */ /* 0x081fe200028f0eff */
[----:B------:R-:W-:Y:S01]  /*c110*/  IMAD R3, R119, 0x15, RZ ;  /* 0x0000001577037824 */ /* 0x000fe200078e02ff */
[-C--:B------:R-:W-:Y:S02]  /*c120*/  IADD3 R2, P5, R145, R122.reuse, RZ ;  /* 0x0000007a91027210 */ /* 0x080fe40007fbe0ff */
[----:B-1----:R-:W-:Y:S02]  /*c130*/  PRMT R5, R46, 0x7632, R5 ;  /* 0x000076322e057816 */ /* 0x002fe40000000005 */
[-C--:B------:R-:W-:Y:S01]  /*c140*/  LEA.HI.X.SX32 R49, R73, R123.reuse, 0x1, P4 ;  /* 0x0000007b49317211 */ /* 0x080fe200020f0eff */
[----:B------:R-:W-:Y:S01]  /*c150*/  IMAD R73, R119, 0x66, RZ ;  /* 0x0000006677497824 */ /* 0x000fe200078e02ff */
[----:B------:R-:W-:Y:S01]  /*c160*/  LEA.HI.X.SX32 R3, R3, R123, 0x1, P5 ;  /* 0x0000007b03037211 */ /* 0x000fe200028f0eff */
[----:B------:R0:W-:Y:S01]  /*c170*/  STG.E.U16 [R40.64], R5 ;  /* 0x0000000528007986 */ /* 0x0001e2000c101506 */
[----:B------:R-:W-:-:S02]  /*c180*/  IADD3 R4, P6, R149, R122, RZ ;  /* 0x0000007a95047210 */ /* 0x000fc40007fde0ff */
[-C--:B------:R-:W-:Y:S01]  /*c190*/  IADD3 R44, P4, R157, R122.reuse, RZ ;  /* 0x0000007a9d2c7210 */ /* 0x080fe20007f9e0ff */
[----:B------:R1:W-:Y:S01]  /*c1a0*/  STG.E.U16 [R48.64], R50 ;  /* 0x0000003230007986 */ /* 0x0003e2000c101506 */
[----:B------:R-:W-:Y:S02]  /*c1b0*/  PRMT R46, R47, 0x7632, R46 ;  /* 0x000076322f2e7816 */ /* 0x000fe4000000002e */
[----:B0-----:R-:W-:Y:S02]  /*c1c0*/  PRMT R41, R50, 0x7632, R41 ;  /* 0x0000763232297816 */ /* 0x001fe40000000029 */
[----:B------:R-:W-:Y:S02]  /*c1d0*/  IADD3 R40, P5, R153, R122, RZ ;  /* 0x0000007a99287210 */ /* 0x000fe40007fbe0ff */
[----:B------:R-:W-:Y:S01]  /*c1e0*/  LEA.HI.X.SX32 R5, R63, R123, 0x1, P6 ;  /* 0x0000007b3f057211 */ /* 0x000fe200030f0eff */
[----:B------:R0:W-:Y:S01]  /*c1f0*/  STG.E.U16 [R2.64], R41 ;  /* 0x0000002902007986 */ /* 0x0001e2000c101506 */
[----:B-1----:R-:W-:-:S02]  /*c200*/  IMAD R49, R119, 0x1b, RZ ;  /* 0x0000001b77317824 */ /* 0x002fc400078e02ff */
[C---:B------:R-:W-:Y:S01]  /*c210*/  IMAD R50, R119.reuse, 0xb6, RZ ;  /* 0x000000b677327824 */ /* 0x040fe200078e02ff */
[----:B------:R1:W-:Y:S01]  /*c220*/  STG.E.U16 [R4.64], R54 ;  /* 0x0000003604007986 */ /* 0x0003e2000c101506 */
[----:B------:R-:W-:Y:S01]  /*c230*/  IMAD R63, R119, 0x61, RZ ;  /* 0x00000061773f7824 */ /* 0x000fe200078e02ff */
[-C--:B0-----:R-:W-:Y:S01]  /*c240*/  LEA.HI.X.SX32 R41, R45, R123.reuse, 0x1, P5 ;  /* 0x0000007b2d297211 */ /* 0x081fe200028f0eff */
[----:B------:R-:W-:Y:S01]  /*c250*/  IMAD R3, R119, 0x19, RZ ;  /* 0x0000001977037824 */ /* 0x000fe200078e02ff */
[-C--:B------:R-:W-:Y:S02]  /*c260*/  IADD3 R2, P5, R161, R122.reuse, RZ ;  /* 0x0000007aa1027210 */ /* 0x080fe40007fbe0ff */
[-C--:B------:R-:W-:Y:S01]  /*c270*/  LEA.HI.X.SX32 R45, R65, R123.reuse, 0x1, P4 ;  /* 0x0000007b412d7211 */ /* 0x080fe200020f0eff */
[----:B------:R0:W-:Y:S01]  /*c280*/  STG.E.U16 [R40.64], R42 ;  /* 0x0000002a28007986 */ /* 0x0001e2000c101506 */
[-C--:B------:R-:W-:Y:S01]  /*c290*/  LEA.HI.X.SX32 R3, R3, R123.reuse, 0x1, P5 ;  /* 0x0000007b03037211 */ /* 0x080fe200028f0eff */
[----:B------:R-:W-:Y:S01]  /*c2a0*/  IMAD R65, R119, 0x62, RZ ;  /* 0x0000006277417824 */ /* 0x000fe200078e02ff */
[-C--:B-1----:R-:W-:Y:S01]  /*c2b0*/  IADD3 R4, P6, R165, R122.reuse, RZ ;  /* 0x0000007aa5047210 */ /* 0x082fe20007fde0ff */
[----:B------:R1:W-:Y:S01]  /*c2c0*/  STG.E.U16 [R44.64], R43 ;  /* 0x0000002b2c007986 */ /* 0x0003e2000c101506 */
[----:B------:R-:W-:Y:S01]  /*c2d0*/  IADD3 R48, P4, R173, R122, RZ ;  /* 0x0000007aad307210 */ /* 0x000fe20007f9e0ff */
[----:B------:R-:W-:Y:S01]  /*c2e0*/  IMAD R54, R119, 0xba, RZ ;  /* 0x000000ba77367824 */ /* 0x000fe200078e02ff */
[----:B------:R-:W-:Y:S01]  /*c2f0*/  LEA.HI.X.SX32 R5, R75, R123, 0x1, P6 ;  /* 0x0000007b4b057211 */ /* 0x000fe200030f0eff */
[----:B------:R-:W-:Y:S01]  /*c300*/  IMAD R75, R119, 0x67, RZ ;  /* 0x00000067774b7824 */ /* 0x000fe200078e02ff */
[----:B0-----:R-:W-:-:S02]  /*c310*/  PRMT R41, R43, 0x7632, R41 ;  /* 0x000076322b297816 */ /* 0x001fc40000000029 */
[-C--:B------:R-:W-:Y:S02]  /*c320*/  IADD3 R40, P5, R169, R122.reuse, RZ ;  /* 0x0000007aa9287210 */ /* 0x080fe40007fbe0ff */
[-C--:B------:R-:W-:Y:S01]  /*c330*/  IADD3 R42, P6, R181, R122.reuse, RZ ;  /* 0x0000007ab52a7210 */ /* 0x080fe20007fde0ff */
[----:B------:R0:W-:Y:S01]  /*c340*/  STG.E.U16 [R2.64], R41 ;  /* 0x0000002902007986 */ /* 0x0001e2000c101506 */
[----:B-1----:R-:W-:Y:S02]  /*c350*/  SHF.L.U32 R45, R119, 0x5, RZ ;  /* 0x00000005772d7819 */ /* 0x002fe400000006ff */
[-C--:B------:R-:W-:Y:S01]  /*c360*/  LEA.HI.X.SX32 R43, R61, R123.reuse, 0x1, P6 ;  /* 0x0000007b3d2b7211 */ /* 0x080fe200030f0eff */
[----:B------:R1:W-:Y:S01]  /*c370*/  STG.E.U16 [R4.64], R47 ;  /* 0x0000002f04007986 */ /* 0x0003e2000c101506 */
[-C--:B------:R-:W-:Y:S01]  /*c380*/  IADD3 R44, P6, R197, R122.reuse, RZ ;  /* 0x0000007ac52c7210 */ /* 0x080fe20007fde0ff */
[----:B------:R-:W-:Y:S01]  /*c390*/  IMAD R61, R119, 0x60, RZ ;  /* 0x00000060773d7824 */ /* 0x000fe200078e02ff */
[----:B0-----:R-:W-:Y:S01]  /*c3a0*/  LEA.HI.X.SX32 R41, R49, R123, 0x1, P5 ;  /* 0x0000007b31297211 */ /* 0x001fe200028f0eff */
[----:B------:R-:W-:Y:S01]  /*c3b0*/  IMAD R3, R119, 0x1d, RZ ;  /* 0x0000001d77037824 */ /* 0x000fe200078e02ff */
[----:B------:R-:W-:-:S02]  /*c3c0*/  IADD3 R2, P5, R177, R122, RZ ;  /* 0x0000007ab1027210 */ /* 0x000fc40007fbe0ff */
[-C--:B------:R-:W-:Y:S01]  /*c3d0*/  LEA.HI.X.SX32 R49, R77, R123.reuse, 0x1, P4 ;  /* 0x0000007b4d317211 */ /* 0x080fe200020f0eff */
[----:B------:R0:W-:Y:S01]  /*c3e0*/  STG.E.U16 [R40.64], R46 ;  /* 0x0000002e28007986 */ /* 0x0001e2000c101506 */
[-C--:B------:R-:W-:Y:S01]  /*c3f0*/  LEA.HI.X.SX32 R3, R3, R123.reuse, 0x1, P5 ;  /* 0x0000007b03037211 */ /* 0x080fe200028f0eff */
[----:B-1----:R-:W-:Y:S01]  /*c400*/  IMAD R5, R119, 0x1f, RZ ;  /* 0x0000001f77057824 */ /* 0x002fe200078e02ff */
[-C--:B------:R-:W-:Y:S01]  /*c410*/  IADD3 R4, P5, R185, R122.reuse, RZ ;  /* 0x0000007ab9047210 */ /* 0x080fe20007fbe0ff */
[----:B------:R1:W-:Y:S01]  /*c420*/  STG.E.U16 [R48.64], R51 ;  /* 0x0000003330007986 */ /* 0x0003e2000c101506 */
[----:B------:R-:W-:Y:S01]  /*c430*/  PRMT R47, R55, 0x7632, R47 ;  /* 0x00007632372f7816 */ /* 0x000fe2000000002f */
[----:B------:R-:W-:Y:S01]  /*c440*/  IMAD R77, R119, 0x68, RZ ;  /* 0x00000068774d7824 */ /* 0x000fe200078e02ff */
[----:B------:R-:W-:Y:S02]  /*c450*/  LEA.HI.X.SX32 R5, R5, R123, 0x1, P5 ;  /* 0x0000007b05057211 */ /* 0x000fe400028f0eff */
[----:B0-----:R-:W-:Y:S01]  /*c460*/  PRMT R41, R51, 0x7632, R41 ;  /* 0x0000763233297816 */ /* 0x001fe20000000029 */
[C---:B------:R-:W-:Y:S01]  /*c470*/  IMAD R46, R119.reuse, 0xb2, RZ ;  /* 0x000000b2772e7824 */ /* 0x040fe200078e02ff */
[C---:B------:R-:W-:Y:S01]  /*c480*/  LEA R40, P4, R119.reuse, R122, 0x6 ;  /* 0x0000007a77287211 */ /* 0x040fe200078830ff */
[----:B-1----:R-:W-:-:S02]  /*c490*/  IMAD R49, R119, 0x5a, RZ ;  /* 0x0000005a77317824 */ /* 0x002fc400078e02ff */
[----:B------:R0:W-:Y:S01]  /*c4a0*/  STG.E.U16 [R2.64], R41 ;  /* 0x0000002902007986 */ /* 0x0001e2000c101506 */
[C---:B------:R-:W-:Y:S02]  /*c4b0*/  IMAD R48, R119.reuse, 0xb4, RZ ;  /* 0x000000b477307824 */ /* 0x040fe400078e02ff */
[C---:B------:R-:W-:Y:S01]  /*c4c0*/  IMAD R51, R119.reuse, 0x5b, RZ ;  /* 0x0000005b77337824 */ /* 0x040fe200078e02ff */
[----:B------:R1:W-:Y:S04]  /*c4d0*/  STG.E.U16 [R42.64], R55 ;  /* 0x000000372a007986 */ /* 0x0003e8000c101506 */
[----:B------:R2:W-:Y:S01]  /*c4e0*/  STG.E.U16 [R4.64], R47 ;  /* 0x0000002f04007986 */ /* 0x0005e2000c101506 */
[----:B0-----:R-:W-:Y:S01]  /*c4f0*/  IMAD R3, R119, 0x21, RZ ;  /* 0x0000002177037824 */ /* 0x001fe200078e02ff */
[----:B------:R-:W-:-:S02]  /*c500*/  IADD3 R2, P5, R193, R122, RZ ;  /* 0x0000007ac1027210 */ /* 0x000fc40007fbe0ff */
[-C--:B------:R-:W-:Y:S01]  /*c510*/  LEA.HI.X.SX32 R41, R45, R123.reuse, 0x1, P4 ;  /* 0x0000007b2d297211 */ /* 0x080fe200020f0eff */
[----:B-1----:R-:W-:Y:S01]  /*c520*/  IMAD R42, R119, 0xae, RZ ;  /* 0x000000ae772a7824 */ /* 0x002fe200078e02ff */
[-C--:B------:R-:W-:Y:S01]  /*c530*/  LEA.HI.X.SX32 R3, R3, R123.reuse, 0x1, P5 ;  /* 0x0000007b03037211 */ /* 0x080fe200028f0eff */
[----:B------:R-:W-:Y:S01]  /*c540*/  IMAD R43, R119, 0x57, RZ ;  /* 0x00000057772b7824 */ /* 0x000fe200078e02ff */
[-C--:B------:R-:W-:Y:S01]  /*c550*/  IADD3 R132, P5, R205, R122.reuse, RZ ;  /* 0x0000007acd847210 */ /* 0x080fe20007fbe0ff */
[----:B------:R0:W-:Y:S01]  /*c560*/  STG.E.U16 [R40.64], R24 ;  /* 0x0000001828007986 */ /* 0x0001e2000c101506 */
[----:B--2---:R-:W-:Y:S01]  /*c570*/  PRMT R5, R24, 0x7632, R5 ;  /* 0x0000763218057816 */ /* 0x004fe20000000005 */
[----:B------:R-:W-:Y:S01]  /*c580*/  IMAD R4, R119, 0xaa, RZ ;  /* 0x000000aa77047824 */ /* 0x000fe200078e02ff */
[-C--:B------:R-:W-:Y:S01]  /*c590*/  LEA.HI.X.SX32 R45, R57, R123.reuse, 0x1, P6 ;  /* 0x0000007b392d7211 */ /* 0x080fe200030f0eff */
[----:B------:R-:W-:Y:S01]  /*c5a0*/  IMAD R57, R119, 0x5e, RZ ;  /* 0x0000005e77397824 */ /* 0x000fe200078e02ff */
[-C--:B------:R-:W-:Y:S01]  /*c5b0*/  IADD3 R130, P4, R201, R122.reuse, RZ ;  /* 0x0000007ac9827210 */ /* 0x080fe20007f9e0ff */
[----:B------:R1:W-:Y:S01]  /*c5c0*/  STG.E.U16 [R2.64], R5 ;  /* 0x0000000502007986 */ /* 0x0003e2000c101506 */
[-C--:B------:R-:W-:Y:S01]  /*c5d0*/  IADD3 R134, P6, R209, R122.reuse, RZ ;  /* 0x0000007ad1867210 */ /* 0x080fe20007fde0ff */
[----:B------:R-:W-:Y:S01]  /*c5e0*/  IMAD R47, R119, 0x59, RZ ;  /* 0x00000059772f7824 */ /* 0x000fe200078e02ff */
[-C--:B------:R-:W-:Y:S01]  /*c5f0*/  LEA.HI.X.SX32 R133, R133, R123.reuse, 0x1, P5 ;  /* 0x0000007b85857211 */ /* 0x080fe200028f0eff */
[----:B----4-:R2:W-:Y:S01]  /*c600*/  STG.E.U16 [R44.64], R36 ;  /* 0x000000242c007986 */ /* 0x0105e2000c101506 */
[-C--:B------:R-:W-:Y:S01]  /*c610*/  IADD3 R138, P5, R221, R122.reuse, RZ ;  /* 0x0000007add8a7210 */ /* 0x080fe20007fbe0ff */
[----:B0-----:R-:W-:Y:S01]  /*c620*/  IMAD R41, R119, 0x56, RZ ;  /* 0x0000005677297824 */ /* 0x001fe200078e02ff */
[-C--:B------:R-:W-:Y:S01]  /*c630*/  LEA.HI.X.SX32 R131, R131, R123.reuse, 0x1, P4 ;  /* 0x0000007b83837211 */ /* 0x080fe200020f0eff */
[----:B------:R-:W-:Y:S01]  /*c640*/  IMAD R40, R119, 0xac, RZ ;  /* 0x000000ac77287824 */ /* 0x000fe200078e02ff */
[-C--:B------:R-:W-:Y:S01]  /*c650*/  IADD3 R136, P4, R217, R122.reuse, RZ ;  /* 0x0000007ad9887210 */ /* 0x080fe20007f9e0ff */
[----:B------:R-:W-:Y:S01]  /*c660*/  IMAD R55, R119, 0x5d, RZ ;  /* 0x0000005d77377824 */ /* 0x000fe200078e02ff */
[-C--:B------:R-:W-:Y:S01]  /*c670*/  LEA.HI.X.SX32 R135, R135, R123.reuse, 0x1, P6 ;  /* 0x0000007b87877211 */ /* 0x080fe200030f0eff */
[----:B-1----:R-:W-:Y:S01]  /*c680*/  IMAD R3, R119, 0x54, RZ ;  /* 0x0000005477037824 */ /* 0x002fe200078e02ff */
[-C--:B------:R-:W-:Y:S01]  /*c690*/  IADD3 R140, P6, R225, R122.reuse, RZ ;  /* 0x0000007ae18c7210 */ /* 0x080fe20007fde0ff */
[----:B------:R-:W-:Y:S01]  /*c6a0*/  IMAD R2, R119, 0xa8, RZ ;  /* 0x000000a877027824 */ /* 0x000fe200078e02ff */
[-C--:B------:R-:W-:Y:S01]  /*c6b0*/  LEA.HI.X.SX32 R139, R139, R123.reuse, 0x1, P5 ;  /* 0x0000007b8b8b7211 */ /* 0x080fe200028f0eff */
[----:B--2---:R-:W-:Y:S01]  /*c6c0*/  IMAD R45, R119, 0x58, RZ ;  /* 0x00000058772d7824 */ /* 0x004fe200078e02ff */
[-C--:B------:R-:W-:Y:S01]  /*c6d0*/  IADD3 R144, P5, R3, R122.reuse, RZ ;  /* 0x0000007a03907210 */ /* 0x080fe20007fbe0ff */
[----:B------:R-:W-:Y:S01]  /*c6e0*/  IMAD R5, R119, 0x55, RZ ;  /* 0x0000005577057824 */ /* 0x000fe200078e02ff */
[----:B------:R-:W-:Y:S01]  /*c6f0*/  LEA.HI.X.SX32 R137, R137, R123, 0x1, P4 ;  /* 0x0000007b89897211 */ /* 0x000fe200020f0eff */
[----:B------:R-:W-:Y:S01]  /*c700*/  IMAD R44, R119, 0xb0, RZ ;  /* 0x000000b0772c7824 */ /* 0x000fe200078e02ff */
[----:B------:R-:W-:-:S02]  /*c710*/  IADD3 R142, P4, R129, R122, RZ ;  /* 0x0000007a818e7210 */ /* 0x000fc40007f9e0ff */
[-C--:B------:R-:W-:Y:S02]  /*c720*/  LEA.HI.X.SX32 R141, R141, R123.reuse, 0x1, P6 ;  /* 0x0000007b8d8d7211 */ /* 0x080fe400030f0eff */
[-C--:B------:R-:W-:Y:S02]  /*c730*/  IADD3 R146, P6, R41, R122.reuse, RZ ;  /* 0x0000007a29927210 */ /* 0x080fe40007fde0ff */
[-C--:B------:R-:W-:Y:S02]  /*c740*/  LEA.HI.X.SX32 R145, R145, R123.reuse, 0x1, P5 ;  /* 0x0000007b91917211 */ /* 0x080fe400028f0eff */
[-C--:B------:R-:W-:Y:S02]  /*c750*/  IADD3 R150, P5, R49, R122.reuse, RZ ;  /* 0x0000007a31967210 */ /* 0x080fe40007fbe0ff */
[----:B------:R-:W-:Y:S02]  /*c760*/  LEA.HI.X.SX32 R143, R143, R123, 0x1, P4 ;  /* 0x0000007b8f8f7211 */ /* 0x000fe400020f0eff */
        /* <DEDUP_REMOVED lines=32> */
[----:B------:R-:W-:Y:S02]  /*c970*/  PRMT R36, R36, 0x7632, R36 ;  /* 0x0000763224247816 */ /* 0x000fe40000000024 */
[-C--:B------:R-:W-:Y:S02]  /*c980*/  IADD3 R182, P6, R113, R122.reuse, RZ ;  /* 0x0000007a71b67210 */ /* 0x080fe40007fde0ff */
[-C--:B------:R-:W-:Y:S01]  /*c990*/  LEA.HI.X.SX32 R181, R181, R123.reuse, 0x1, P5 ;  /* 0x0000007bb5b57211 */ /* 0x080fe200028f0eff */
[----:B------:R0:W-:Y:S01]  /*c9a0*/  STG.E.U16 [R130.64], R36 ;  /* 0x0000002482007986 */ /* 0x0001e2000c101506 */
[----:B------:R-:W-:Y:S02]  /*c9b0*/  IADD3 R186, P5, R121, R122, RZ ;  /* 0x0000007a79ba7210 */ /* 0x000fe40007fbe0ff */
[----:B------:R-:W-:Y:S01]  /*c9c0*/  LEA.HI.X.SX32 R179, R179, R123, 0x1, P4 ;  /* 0x0000007bb3b37211 */ /* 0x000fe200020f0eff */
[----:B-----5:R1:W-:Y:S01]  /*c9d0*/  STG.E.U16 [R132.64], R32 ;  /* 0x0000002084007986 */ /* 0x0203e2000c101506 */
[----:B------:R-:W-:-:S02]  /*c9e0*/  PRMT R24, R32, 0x7632, R24 ;  /* 0x0000763220187816 */ /* 0x000fc40000000018 */
[-C--:B------:R-:W-:Y:S02]  /*c9f0*/  IADD3 R184, P4, R117, R122.reuse, RZ ;  /* 0x0000007a75b87210 */ /* 0x080fe40007f9e0ff */
[-C--:B------:R-:W-:Y:S01]  /*ca00*/  LEA.HI.X.SX32 R183, R183, R123.reuse, 0x1, P6 ;  /* 0x0000007bb7b77211 */ /* 0x080fe200030f0eff */
[----:B------:R2:W-:Y:S01]  /*ca10*/  STG.E.U16 [R134.64], R24 ;  /* 0x0000001886007986 */ /* 0x0005e2000c101506 */
[-C--:B------:R-:W-:Y:S02]  /*ca20*/  LEA R188, P6, R119, R122.reuse, 0x7 ;  /* 0x0000007a77bc7211 */ /* 0x080fe400078c38ff */
[----:B0-----:R-:W-:Y:S01]  /*ca30*/  PRMT R131, R28, 0x7632, R131 ;  /* 0x000076321c837816 */ /* 0x001fe20000000083 */
[----:B------:R-:W-:Y:S01]  /*ca40*/  STG.E.U16 [R136.64], R28 ;  /* 0x0000001c88007986 */ /* 0x000fe2000c101506 */
[----:B------:R-:W-:Y:S02]  /*ca50*/  LEA.HI.X.SX32 R187, R187, R123, 0x1, P5 ;  /* 0x0000007bbbbb7211 */ /* 0x000fe400028f0eff */
[----:B------:R-:W-:Y:S01]  /*ca60*/  IADD3 R192, P5, R192, R122, RZ ;  /* 0x0000007ac0c07210 */ /* 0x000fe20007fbe0ff */
[----:B------:R-:W-:Y:S01]  /*ca70*/  STG.E.U16 [R138.64], R131 ;  /* 0x000000838a007986 */ /* 0x000fe2000c101506 */
[----:B-1----:R-:W-:-:S02]  /*ca80*/  PRMT R133, R25, 0x7632, R133 ;  /* 0x0000763219857816 */ /* 0x002fc40000000085 */
[-C--:B------:R-:W-:Y:S01]  /*ca90*/  LEA.HI.X.SX32 R185, R185, R123.reuse, 0x1, P4 ;  /* 0x0000007bb9b97211 */ /* 0x080fe200020f0eff */
[----:B------:R0:W-:Y:S01]  /*caa0*/  STG.E.U16 [R140.64], R25 ;  /* 0x000000198c007986 */ /* 0x0001e2000c101506 */
[-C--:B------:R-:W-:Y:S02]  /*cab0*/  IADD3 R190, P4, R190, R122.reuse, RZ ;  /* 0x0000007abebe7210 */ /* 0x080fe40007f9e0ff */
[-C--:B------:R-:W-:Y:S01]  /*cac0*/  LEA.HI.X.SX32 R189, R189, R123.reuse, 0x1, P6 ;  /* 0x0000007bbdbd7211 */ /* 0x080fe200030f0eff */
[----:B------:R-:W-:Y:S01]  /*cad0*/  STG.E.U16 [R142.64], R133 ;  /* 0x000000858e007986 */ /* 0x000fe2000c101506 */
[----:B--2---:R-:W-:Y:S02]  /*cae0*/  PRMT R135, R37, 0x7632, R135 ;  /* 0x0000763225877816 */ /* 0x004fe40000000087 */
[----:B------:R-:W-:Y:S01]  /*caf0*/  IADD3 R194, P6, R194, R122, RZ ;  /* 0x0000007ac2c27210 */ /* 0x000fe20007fde0ff */
[----:B------:R-:W-:Y:S01]  /*cb00*/  STG.E.U16 [R144.64], R37 ;  /* 0x0000002590007986 */ /* 0x000fe2000c101506 */
[----:B------:R-:W-:-:S02]  /*cb10*/  LEA.HI.X.SX32 R193, R193, R123, 0x1, P5 ;  /* 0x0000007bc1c17211 */ /* 0x000fc400028f0eff */
[----:B------:R-:W-:Y:S01]  /*cb20*/  PRMT R32, R33, 0x7632, R32 ;  /* 0x0000763221207816 */ /* 0x000fe20000000020 */
[----:B------:R-:W-:Y:S01]  /*cb30*/  STG.E.U16 [R146.64], R135 ;  /* 0x0000008792007986 */ /* 0x000fe2000c101506 */
[-C--:B------:R-:W-:Y:S02]  /*cb40*/  IADD3 R198, P5, R198, R122.reuse, RZ ;  /* 0x0000007ac6c67210 */ /* 0x080fe40007fbe0ff */
[-C--:B------:R-:W-:Y:S01]  /*cb50*/  LEA.HI.X.SX32 R191, R191, R123.reuse, 0x1, P4 ;  /* 0x0000007bbfbf7211 */ /* 0x080fe200020f0eff */
[----:B------:R1:W-:Y:S01]  /*cb60*/  STG.E.U16 [R148.64], R33 ;  /* 0x0000002194007986 */ /* 0x0003e2000c101506 */
[----:B------:R-:W-:Y:S02]  /*cb70*/  PRMT R24, R29, 0x7632, R24 ;  /* 0x000076321d187816 */ /* 0x000fe40000000018 */
[----:B------:R-:W-:Y:S01]  /*cb80*/  IADD3 R196, P4, R196, R122, RZ ;  /* 0x0000007ac4c47210 */ /* 0x000fe20007f9e0ff */
[----:B------:R2:W-:Y:S01]  /*cb90*/  STG.E.U16 [R150.64], R32 ;  /* 0x0000002096007986 */ /* 0x0005e2000c101506 */
[----:B------:R-:W-:-:S02]  /*cba0*/  LEA.HI.X.SX32 R195, R195, R123, 0x1, P6 ;  /* 0x0000007bc3c37211 */ /* 0x000fc400030f0eff */
[-C--:B------:R-:W-:Y:S01]  /*cbb0*/  IADD3 R200, P6, R200, R122.reuse, RZ ;  /* 0x0000007ac8c87210 */ /* 0x080fe20007fde0ff */
[----:B------:R-:W-:Y:S01]  /*cbc0*/  STG.E.U16 [R152.64], R29 ;  /* 0x0000001d98007986 */ /* 0x000fe2000c101506 */
[----:B0-----:R-:W-:Y:S02]  /*cbd0*/  PRMT R25, R26, 0x7632, R25 ;  /* 0x000076321a197816 */ /* 0x001fe40000000019 */
[-C--:B------:R-:W-:Y:S01]  /*cbe0*/  LEA.HI.X.SX32 R199, R199, R123.reuse, 0x1, P5 ;  /* 0x0000007bc7c77211 */ /* 0x080fe200028f0eff */
[----:B------:R0:W-:Y:S01]  /*cbf0*/  STG.E.U16 [R154.64], R24 ;  /* 0x000000189a007986 */ /* 0x0001e2000c101506 */
[----:B------:R-:W-:Y:S02]  /*cc00*/  IADD3 R204, P5, R204, R122, RZ ;  /* 0x0000007acccc7210 */ /* 0x000fe40007fbe0ff */
[----:B------:R-:W-:Y:S01]  /*cc10*/  PRMT R28, R38, 0x7632, R28 ;  /* 0x00007632261c7816 */ /* 0x000fe2000000001c */
[----:B------:R-:W-:Y:S01]  /*cc20*/  STG.E.U16 [R156.64], R26 ;  /* 0x0000001a9c007986 */ /* 0x000fe2000c101506 */
[----:B------:R-:W-:-:S02]  /*cc30*/  LEA.HI.X.SX32 R197, R197, R123, 0x1, P4 ;  /* 0x0000007bc5c57211 */ /* 0x000fc400020f0eff */
[-C--:B------:R-:W-:Y:S01]  /*cc40*/  IADD3 R202, P4, R202, R122.reuse, RZ ;  /* 0x0000007acaca7210 */ /* 0x080fe20007f9e0ff */
[----:B------:R3:W-:Y:S01]  /*cc50*/  STG.E.U16 [R158.64], R25 ;  /* 0x000000199e007986 */ /* 0x0007e2000c101506 */
[-C--:B------:R-:W-:Y:S02]  /*cc60*/  LEA.HI.X.SX32 R201, R201, R123.reuse, 0x1, P6 ;  /* 0x0000007bc9c97211 */ /* 0x080fe400030f0eff */
[----:B-1----:R-:W-:Y:S01]  /*cc70*/  PRMT R33, R34, 0x7632, R33 ;  /* 0x0000763222217816 */ /* 0x002fe20000000021 */
[----:B------:R-:W-:Y:S01]  /*cc80*/  STG.E.U16 [R160.64], R38 ;  /* 0x00000026a0007986 */ /* 0x000fe2000c101506 */
[----:B------:R-:W-:Y:S02]  /*cc90*/  IADD3 R206, P6, R206, R122, RZ ;  /* 0x0000007acece7210 */ /* 0x000fe40007fde0ff */
[----:B------:R-:W-:Y:S01]  /*cca0*/  LEA.HI.X.SX32 R205, R205, R123, 0x1, P5 ;  /* 0x0000007bcdcd7211 */ /* 0x000fe200028f0eff */
[----:B------:R1:W-:Y:S01]  /*ccb0*/  STG.E.U16 [R162.64], R28 ;  /* 0x0000001ca2007986 */ /* 0x0003e2000c101506 */
[----:B--2---:R-:W-:-:S02]  /*ccc0*/  PRMT R32, R30, 0x7632, R32 ;  /* 0x000076321e207816 */ /* 0x004fc40000000020 */
[-C--:B------:R-:W-:Y:S01]  /*ccd0*/  IADD3 R210, P5, R210, R122.reuse, RZ ;  /* 0x0000007ad2d27210 */ /* 0x080fe20007fbe0ff */
[----:B------:R-:W-:Y:S01]  /*cce0*/  STG.E.U16 [R164.64], R34 ;  /* 0x00000022a4007986 */ /* 0x000fe2000c101506 */
[-C--:B------:R-:W-:Y:S02]  /*ccf0*/  LEA.HI.X.SX32 R203, R203, R123.reuse, 0x1, P4 ;  /* 0x0000007bcbcb7211 */ /* 0x080fe400020f0eff */
[----:B0-----:R-:W-:Y:S01]  /*cd00*/  PRMT R24, R27, 0x7632, R24 ;  /* 0x000076321b187816 */ /* 0x001fe20000000018 */
[----:B------:R-:W-:Y:S01]  /*cd10*/  STG.E.U16 [R166.64], R33 ;  /* 0x00000021a6007986 */ /* 0x000fe2000c101506 */
[-C--:B------:R-:W-:Y:S02]  /*cd20*/  IADD3 R208, P4, R208, R122.reuse, RZ ;  /* 0x0000007ad0d07210 */ /* 0x080fe40007f9e0ff */
[----:B------:R-:W-:Y:S01]  /*cd30*/  LEA.HI.X.SX32 R207, R207, R123, 0x1, P6 ;  /* 0x0000007bcfcf7211 */ /* 0x000fe200030f0eff */
[----:B------:R-:W-:Y:S01]  /*cd40*/  STG.E.U16 [R168.64], R30 ;  /* 0x0000001ea8007986 */ /* 0x000fe2000c101506 */
[----:B------:R-:W-:-:S02]  /*cd50*/  IADD3 R216, P6, R216, R122, RZ ;  /* 0x0000007ad8d87210 */ /* 0x000fc40007fde0ff */
[----:B---3--:R-:W-:Y:S01]  /*cd60*/  PRMT R25, R39, 0x7632, R25 ;  /* 0x0000763227197816 */ /* 0x008fe20000000019 */
[----:B------:R-:W-:Y:S01]  /*cd70*/  STG.E.U16 [R170.64], R32 ;  /* 0x00000020aa007986 */ /* 0x000fe2000c101506 */
[-C--:B------:R-:W-:Y:S02]  /*cd80*/  LEA.HI.X.SX32 R211, R211, R123.reuse, 0x1, P5 ;  /* 0x0000007bd3d37211 */ /* 0x080fe400028f0eff */
[-C--:B------:R-:W-:Y:S01]  /*cd90*/  IADD3 R220, P5, R220, R122.reuse, RZ ;  /* 0x0000007adcdc7210 */ /* 0x080fe20007fbe0ff */
[----:B------:R0:W-:Y:S01]  /*cda0*/  STG.E.U16 [R172.64], R27 ;  /* 0x0000001bac007986 */ /* 0x0001e2000c101506 */
[----:B------:R-:W-:Y:S02]  /*cdb0*/  PRMT R26, R35, 0x7632, R26 ;  /* 0x00007632231a7816 */ /* 0x000fe4000000001a */
[----:B------:R-:W-:Y:S01]  /*cdc0*/  LEA.HI.X.SX32 R209, R209, R123, 0x1, P4 ;  /* 0x0000007bd1d17211 */ /* 0x000fe200020f0eff */
[----:B------:R2:W-:Y:S01]  /*cdd0*/  STG.E.U16 [R174.64], R24 ;  /* 0x00000018ae007986 */ /* 0x0005e2000c101506 */
[----:B------:R-:W-:-:S02]  /*cde0*/  IADD3 R218, P4, R218, R122, RZ ;  /* 0x0000007adada7210 */ /* 0x000fc40007f9e0ff */
[-C--:B------:R-:W-:Y:S01]  /*cdf0*/  LEA.HI.X.SX32 R217, R217, R123.reuse, 0x1, P6 ;  /* 0x0000007bd9d97211 */ /* 0x080fe200030f0eff */
[----:B------:R-:W-:Y:S01]  /*ce00*/  STG.E.U16 [R176.64], R39 ;  /* 0x00000027b0007986 */ /* 0x000fe2000c101506 */
[----:B-1----:R-:W-:Y:S02]  /*ce10*/  PRMT R28, R31, 0x7632, R28 ;  /* 0x000076321f1c7816 */ /* 0x002fe4000000001c */
[-C--:B------:R-:W-:Y:S01]  /*ce20*/  IADD3 R222, P6, R222, R122.reuse, RZ ;  /* 0x0000007adede7210 */ /* 0x080fe20007fde0ff */
[----:B------:R1:W-:Y:S01]  /*ce30*/  STG.E.U16 [R178.64], R25 ;  /* 0x00000019b2007986 */ /* 0x0003e2000c101506 */
[----:B------:R-:W-:Y:S02]  /*ce40*/  LEA.HI.X.SX32 R221, R221, R123, 0x1, P5 ;  /* 0x0000007bdddd7211 */ /* 0x000fe400028f0eff */
[----:B0-----:R-:W-:Y:S01]  /*ce50*/  PRMT R27, R12, 0x7632, R27 ;  /* 0x000076320c1b7816 */ /* 0x001fe2000000001b */
[----:B------:R-:W-:Y:S01]  /*ce60*/  STG.E.U16 [R180.64], R35 ;  /* 0x00000023b4007986 */ /* 0x000fe2000c101506 */
[----:B------:R-:W-:-:S02]  /*ce70*/  IADD3 R126, P5, R126, R122, RZ ;  /* 0x0000007a7e7e7210 */ /* 0x000fc40007fbe0ff */
[-C--:B------:R-:W-:Y:S01]  /*ce80*/  LEA.HI.X.SX32 R219, R219, R123.reuse, 0x1, P4 ;  /* 0x0000007bdbdb7211 */ /* 0x080fe200020f0eff */
[----:B------:R0:W-:Y:S01]  /*ce90*/  STG.E.U16 [R182.64], R26 ;  /* 0x0000001ab6007986 */ /* 0x0001e2000c101506 */
[----:B--2---:R-:W-:Y:S02]  /*cea0*/  PRMT R24, R8, 0x7632, R24 ;  /* 0x0000763208187816 */ /* 0x004fe40000000018 */
[-C--:B------:R-:W-:Y:S01]  /*ceb0*/  IADD3 R224, P4, R224, R122.reuse, RZ ;  /* 0x0000007ae0e07210 */ /* 0x080fe20007f9e0ff */
        /* <DEDUP_REMOVED lines=8> */
[----:B0-----:R-:W-:Y:S01]  /*cf40*/  PRMT R26, R16, 0x7632, R26 ;  /* 0x00007632101a7816 */ /* 0x001fe2000000001a */
[----:B------:R-:W-:Y:S01]  /*cf50*/  STG.E.U16 [R190.64], R27 ;  /* 0x0000001bbe007986 */ /* 0x000fe2000c101506 */
[-C--:B------:R-:W-:Y:S02]  /*cf60*/  LEA.HI.X.SX32 R225, R225, R123.reuse, 0x1, P4 ;  /* 0x0000007be1e17211 */ /* 0x080fe400020f0eff */
[----:B------:R-:W-:Y:S01]  /*cf70*/  IADD3 R124, P4, R124, R122, RZ ;  /* 0x0000007a7c7c7210 */ /* 0x000fe20007f9e0ff */
[----:B------:R0:W-:Y:S01]  /*cf80*/  STG.E.U16 [R192.64], R8 ;  /* 0x00000008c0007986 */ /* 0x0001e2000c101506 */
[----:B------:R-:W-:-:S02]  /*cf90*/  LEA.HI.X.SX32 R129, R129, R123, 0x1, P6 ;  /* 0x0000007b81817211 */ /* 0x000fc400030f0eff */
[-C--:B------:R-:W-:Y:S01]  /*cfa0*/  IADD3 R4, P6, R4, R122.reuse, RZ ;  /* 0x0000007a04047210 */ /* 0x080fe20007fde0ff */
[----:B------:R-:W-:Y:S01]  /*cfb0*/  STG.E.U16 [R194.64], R24 ;  /* 0x00000018c2007986 */ /* 0x000fe2000c101506 */
[----:B-1----:R-:W-:Y:S02]  /*cfc0*/  PRMT R12, R13, 0x7632, R12 ;  /* 0x000076320d0c7816 */ /* 0x002fe4000000000c */
[-C--:B------:R-:W-:Y:S01]  /*cfd0*/  LEA.HI.X.SX32 R3, R3, R123.reuse, 0x1, P5 ;  /* 0x0000007b03037211 */ /* 0x080fe200028f0eff */
[----:B------:R1:W-:Y:S01]  /*cfe0*/  STG.E.U16 [R196.64], R20 ;  /* 0x00000014c4007986 */ /* 0x0003e2000c101506 */
[----:B------:R-:W-:Y:S02]  /*cff0*/  PRMT R28, R9, 0x7632, R28 ;  /* 0x00007632091c7816 */ /* 0x000fe4000000001c */
[----:B------:R-:W-:Y:S01]  /*d000*/  IADD3 R42, P5, R42, R122, RZ ;  /* 0x0000007a2a2a7210 */ /* 0x000fe20007fbe0ff */
[----:B------:R-:W-:Y:S01]  /*d010*/  STG.E.U16 [R198.64], R25 ;  /* 0x00000019c6007986 */ /* 0x000fe2000c101506 */
[----:B------:R-:W-:-:S02]  /*d020*/  LEA.HI.X.SX32 R125, R125, R123, 0x1, P4 ;  /* 0x0000007b7d7d7211 */ /* 0x000fc400020f0eff */
[-C--:B------:R-:W-:Y:S01]  /*d030*/  IADD3 R40, P4, R40, R122.reuse, RZ ;  /* 0x0000007a28287210 */ /* 0x080fe20007f9e0ff */
[----:B------:R-:W-:Y:S01]  /*d040*/  STG.E.U16 [R200.64], R16 ;  /* 0x00000010c8007986 */ /* 0x000fe2000c101506 */
[-C--:B------:R-:W-:Y:S02]  /*d050*/  LEA.HI.X.SX32 R5, R5, R123.reuse, 0x1, P6 ;  /* 0x0000007b05057211 */ /* 0x080fe400030f0eff */
[-C--:B------:R-:W-:Y:S01]  /*d060*/  IADD3 R44, P6, R44, R122.reuse, RZ ;  /* 0x0000007a2c2c7210 */ /* 0x080fe20007fde0ff */
[----:B------:R-:W-:Y:S01]  /*d070*/  STG.E.U16 [R202.64], R26 ;  /* 0x0000001aca007986 */ /* 0x000fe2000c101506 */
[-C--:B------:R-:W-:Y:S02]  /*d080*/  LEA.HI.X.SX32 R43, R43, R123.reuse, 0x1, P5 ;  /* 0x0000007b2b2b7211 */ /* 0x080fe400028f0eff */
[----:B------:R-:W-:Y:S01]  /*d090*/  IADD3 R48, P5, R48, R122, RZ ;  /* 0x0000007a30307210 */ /* 0x000fe20007fbe0ff */
[----:B------:R2:W-:Y:S01]  /*d0a0*/  STG.E.U16 [R204.64], R13 ;  /* 0x0000000dcc007986 */ /* 0x0005e2000c101506 */
[----:B------:R-:W-:-:S02]  /*d0b0*/  LEA.HI.X.SX32 R41, R41, R123, 0x1, P4 ;  /* 0x0000007b29297211 */ /* 0x000fc400020f0eff */
[-C--:B------:R-:W-:Y:S01]  /*d0c0*/  IADD3 R46, P4, R46, R122.reuse, RZ ;  /* 0x0000007a2e2e7210 */ /* 0x080fe20007f9e0ff */
[----:B------:R-:W-:Y:S01]  /*d0d0*/  STG.E.U16 [R206.64], R12 ;  /* 0x0000000cce007986 */ /* 0x000fe2000c101506 */
[-C--:B------:R-:W-:Y:S02]  /*d0e0*/  LEA.HI.X.SX32 R45, R45, R123.reuse, 0x1, P6 ;  /* 0x0000007b2d2d7211 */ /* 0x080fe400030f0eff */
[-C--:B------:R-:W-:Y:S01]  /*d0f0*/  IADD3 R50, P6, R50, R122.reuse, RZ ;  /* 0x0000007a32327210 */ /* 0x080fe20007fde0ff */
[----:B------:R3:W-:Y:S01]  /*d100*/  STG.E.U16 [R208.64], R9 ;  /* 0x00000009d0007986 */ /* 0x0007e2000c101506 */
[-C--:B------:R-:W-:Y:S02]  /*d110*/  LEA.HI.X.SX32 R49, R49, R123.reuse, 0x1, P5 ;  /* 0x0000007b31317211 */ /* 0x080fe400028f0eff */
[----:B------:R-:W-:Y:S01]  /*d120*/  IADD3 R54, P5, R54, R122, RZ ;  /* 0x0000007a36367210 */ /* 0x000fe20007fbe0ff */
[----:B------:R-:W4:Y:S01]  /*d130*/  LDS.128 R24, [R231] ;  /* 0x00000000e7187984 */ /* 0x000f220000000c00 */
[----:B------:R-:W-:-:S02]  /*d140*/  LEA.HI.X.SX32 R47, R47, R123, 0x1, P4 ;  /* 0x0000007b2f2f7211 */ /* 0x000fc400020f0eff */
[-C--:B------:R-:W-:Y:S01]  /*d150*/  IADD3 R52, P4, R52, R122.reuse, RZ ;  /* 0x0000007a34347210 */ /* 0x080fe20007f9e0ff */
[----:B------:R-:W-:Y:S01]  /*d160*/  STG.E.U16 [R210.64], R28 ;  /* 0x0000001cd2007986 */ /* 0x000fe2000c101506 */
[-C--:B------:R-:W-:Y:S02]  /*d170*/  LEA.HI.X.SX32 R51, R51, R123.reuse, 0x1, P6 ;  /* 0x0000007b33337211 */ /* 0x080fe400030f0eff */
[-C--:B------:R-:W-:Y:S01]  /*d180*/  IADD3 R56, P6, R56, R122.reuse, RZ ;  /* 0x0000007a38387210 */ /* 0x080fe20007fde0ff */
[----:B------:R-:W5:Y:S01]  /*d190*/  LDS.128 R28, [R230] ;  /* 0x00000000e61c7984 */ /* 0x000f620000000c00 */
[-C--:B------:R-:W-:Y:S02]  /*d1a0*/  LEA.HI.X.SX32 R55, R55, R123.reuse, 0x1, P5 ;  /* 0x0000007b37377211 */ /* 0x080fe400028f0eff */
[----:B------:R-:W-:Y:S01]  /*d1b0*/  IADD3 R60, P5, R60, R122, RZ ;  /* 0x0000007a3c3c7210 */ /* 0x000fe20007fbe0ff */
[----:B------:R-:W4:Y:S01]  /*d1c0*/  LDS.128 R32, [R229] ;  /* 0x00000000e5207984 */ /* 0x000f220000000c00 */
[----:B------:R-:W-:-:S02]  /*d1d0*/  LEA.HI.X.SX32 R53, R53, R123, 0x1, P4 ;  /* 0x0000007b35357211 */ /* 0x000fc400020f0eff */
[-C--:B------:R-:W-:Y:S01]  /*d1e0*/  IADD3 R58, P4, R58, R122.reuse, RZ ;  /* 0x0000007a3a3a7210 */ /* 0x080fe20007f9e0ff */
[----:B------:R-:W4:Y:S01]  /*d1f0*/  LDS.128 R36, [R228] ;  /* 0x00000000e4247984 */ /* 0x000f220000000c00 */
[-C--:B------:R-:W-:Y:S02]  /*d200*/  LEA.HI.X.SX32 R57, R57, R123.reuse, 0x1, P6 ;  /* 0x0000007b39397211 */ /* 0x080fe400030f0eff */
[-C--:B------:R-:W-:Y:S01]  /*d210*/  IADD3 R62, P6, R62, R122.reuse, RZ ;  /* 0x0000007a3e3e7210 */ /* 0x080fe20007fde0ff */
[----:B------:R-:W-:Y:S01]  /*d220*/  STG.E.U16 [R216.64], R21 ;  /* 0x00000015d8007986 */ /* 0x000fe2000c101506 */
[-C--:B------:R-:W-:Y:S02]  /*d230*/  LEA.HI.X.SX32 R61, R61, R123.reuse, 0x1, P5 ;  /* 0x0000007b3d3d7211 */ /* 0x080fe400028f0eff */
[----:B------:R-:W-:Y:S02]  /*d240*/  IADD3 R66, P5, R66, R122, RZ ;  /* 0x0000007a42427210 */ /* 0x000fe40007fbe0ff */
[----:B------:R-:W-:-:S02]  /*d250*/  LEA.HI.X.SX32 R59, R59, R123, 0x1, P4 ;  /* 0x0000007b3b3b7211 */ /* 0x000fc400020f0eff */
[-C--:B------:R-:W-:Y:S02]  /*d260*/  IADD3 R64, P4, R64, R122.reuse, RZ ;  /* 0x0000007a40407210 */ /* 0x080fe40007f9e0ff */
[-C--:B------:R-:W-:Y:S02]  /*d270*/  LEA.HI.X.SX32 R63, R63, R123.reuse, 0x1, P6 ;  /* 0x0000007b3f3f7211 */ /* 0x080fe400030f0eff */
[----:B0-----:R-:W-:Y:S02]  /*d280*/  PRMT R8, R21, 0x7632, R8 ;  /* 0x0000763215087816 */ /* 0x001fe40000000008 */
[----:B------:R-:W-:Y:S02]  /*d290*/  IADD3 R68, P6, R68, R122, RZ ;  /* 0x0000007a44447210 */ /* 0x000fe40007fde0ff */
[----:B------:R-:W-:Y:S01]  /*d2a0*/  LEA.HI.X.SX32 R67, R67, R123, 0x1, P5 ;  /* 0x0000007b43437211 */ /* 0x000fe200028f0eff */
[----:B------:R0:W-:Y:S01]  /*d2b0*/  STG.E.U16 [R218.64], R8 ;  /* 0x00000008da007986 */ /* 0x0001e2000c101506 */
[----:B-1----:R-:W-:-:S02]  /*d2c0*/  PRMT R20, R17, 0x7632, R20 ;  /* 0x0000763211147816 */ /* 0x002fc40000000014 */
[-C--:B------:R-:W-:Y:S01]  /*d2d0*/  IADD3 R72, P5, R72, R122.reuse, RZ ;  /* 0x0000007a48487210 */ /* 0x080fe20007fbe0ff */
[----:B------:R-:W-:Y:S01]  /*d2e0*/  STG.E.U16 [R220.64], R17 ;  /* 0x00000011dc007986 */ /* 0x000fe2000c101506 */
[-C--:B------:R-:W-:Y:S02]  /*d2f0*/  LEA.HI.X.SX32 R65, R65, R123.reuse, 0x1, P4 ;  /* 0x0000007b41417211 */ /* 0x080fe400020f0eff */
[----:B--2---:R-:W-:Y:S01]  /*d300*/  PRMT R13, R14, 0x7632, R13 ;  /* 0x000076320e0d7816 */ /* 0x004fe2000000000d */
        /* <DEDUP_REMOVED lines=9> */
[----:B------:R-:W-:Y:S01]  /*d3a0*/  STG.E.U16 [R128.64], R10 ;  /* 0x0000000a80007986 */ /* 0x000fe2000c101506 */
[----:B------:R-:W-:Y:S02]  /*d3b0*/  LEA.HI.X.SX32 R71, R71, R123, 0x1, P4 ;  /* 0x0000007b47477211 */ /* 0x000fe400020f0eff */
[----:B0-----:R-:W-:Y:S01]  /*d3c0*/  PRMT R8, R22, 0x7632, R8 ;  /* 0x0000763216087816 */ /* 0x001fe20000000008 */
[----:B------:R0:W-:Y:S01]  /*d3d0*/  STG.E.U16 [R124.64], R9 ;  /* 0x000000097c007986 */ /* 0x0001e2000c101506 */
[----:B------:R-:W-:-:S02]  /*d3e0*/  IADD3 R76, P4, R76, R122, RZ ;  /* 0x0000007a4c4c7210 */ /* 0x000fc40007f9e0ff */
[-C--:B------:R-:W-:Y:S01]  /*d3f0*/  LEA.HI.X.SX32 R75, R75, R123.reuse, 0x1, P6 ;  /* 0x0000007b4b4b7211 */ /* 0x080fe200030f0eff */
[----:B------:R1:W-:Y:S01]  /*d400*/  STG.E.U16 [R2.64], R22 ;  /* 0x0000001602007986 */ /* 0x0003e2000c101506 */
[-C--:B------:R-:W-:Y:S02]  /*d410*/  IADD3 R80, P6, R80, R122.reuse, RZ ;  /* 0x0000007a50507210 */ /* 0x080fe40007fde0ff */
[----:B------:R-:W-:Y:S01]  /*d420*/  PRMT R21, R18, 0x7632, R21 ;  /* 0x0000763212157816 */ /* 0x000fe20000000015 */
[----:B------:R2:W-:Y:S01]  /*d430*/  STG.E.U16 [R4.64], R8 ;  /* 0x0000000804007986 */ /* 0x0005e2000c101506 */
[-C--:B------:R-:W-:Y:S02]  /*d440*/  LEA.HI.X.SX32 R79, R79, R123.reuse, 0x1, P5 ;  /* 0x0000007b4f4f7211 */ /* 0x080fe400028f0eff */
[-C--:B------:R-:W-:Y:S01]  /*d450*/  IADD3 R84, P5, R84, R122.reuse, RZ ;  /* 0x0000007a54547210 */ /* 0x080fe20007fbe0ff */
[----:B------:R-:W-:Y:S01]  /*d460*/  STG.E.U16 [R40.64], R18 ;  /* 0x0000001228007986 */ /* 0x000fe2000c101506 */
[----:B------:R-:W-:Y:S01]  /*d470*/  LEA.HI.X.SX32 R77, R77, R123, 0x1, P4 ;  /* 0x0000007b4d4d7211 */ /* 0x000fe200020f0eff */
[----:B0-----:R-:W-:Y:S01]  /*d480*/  IMAD.HI R9, R232, 0x4, RZ ;  /* 0x00000004e8097827 */ /* 0x001fe200078e02ff */
[----:B------:R-:W-:Y:S01]  /*d490*/  IADD3 R82, P4, R82, R122, RZ ;  /* 0x0000007a52527210 */ /* 0x000fe20007f9e0ff */
[----:B------:R-:W-:Y:S01]  /*d4a0*/  STG.E.U16 [R42.64], R21 ;  /* 0x000000152a007986 */ /* 0x000fe2000c101506 */
[----:B-1----:R-:W-:-:S02]  /*d4b0*/  PRMT R3, R15, 0x7632, R3 ;  /* 0x000076320f037816 */ /* 0x002fc40000000003 */
[-C--:B------:R-:W-:Y:S01]  /*d4c0*/  LEA.HI.X.SX32 R81, R81, R123.reuse, 0x1, P6 ;  /* 0x0000007b51517211 */ /* 0x080fe200030f0eff */
[----:B------:R-:W-:Y:S01]  /*d4d0*/  STG.E.U16 [R44.64], R15 ;  /* 0x0000000f2c007986 */ /* 0x000fe2000c101506 */
[----:B--2---:R-:W-:Y:S02]  /*d4e0*/  PRMT R5, R11, 0x7632, R5 ;  /* 0x000076320b057816 */ /* 0x004fe40000000005 */
[-C--:B------:R-:W-:Y:S01]  /*d4f0*/  IADD3 R86, P6, R86, R122.reuse, RZ ;  /* 0x0000007a56567210 */ /* 0x080fe20007fde0ff */
[----:B------:R5:W-:Y:S01]  /*d500*/  STG.E.U16 [R46.64], R3 ;  /* 0x000000032e007986 */ /* 0x000be2000c101506 */
[----:B------:R-:W-:Y:S02]  /*d510*/  LEA.HI.X.SX32 R85, R85, R123, 0x1, P5 ;  /* 0x0000007b55557211 */ /* 0x000fe400028f0eff */
[----:B------:R-:W-:Y:S01]  /*d520*/  PRMT R2, R23, 0x7632, R2 ;  /* 0x0000763217027816 */ /* 0x000fe20000000002 */
[----:B------:R-:W-:Y:S01]  /*d530*/  STG.E.U16 [R48.64], R11 ;  /* 0x0000000b30007986 */ /* 0x000fe2000c101506 */
[----:B------:R-:W-:-:S02]  /*d540*/  IADD3 R90, P5, R90, R122, RZ ;  /* 0x0000007a5a5a7210 */ /* 0x000fc40007fbe0ff */
[-C--:B------:R-:W-:Y:S01]  /*d550*/  LEA.HI.X.SX32 R83, R83, R123.reuse, 0x1, P4 ;  /* 0x0000007b53537211 */ /* 0x080fe200020f0eff */
[----:B------:R0:W-:Y:S01]  /*d560*/  STG.E.U16 [R50.64], R5 ;  /* 0x0000000532007986 */ /* 0x0001e2000c101506 */
[----:B------:R-:W-:Y:S02]  /*d570*/  PRMT R4, R19, 0x7632, R4 ;  /* 0x0000763213047816 */ /* 0x000fe40000000004 */
[-C--:B------:R-:W-:Y:S01]  /*d580*/  IADD3 R88, P4, R88, R122.reuse, RZ ;  /* 0x0000007a58587210 */ /* 0x080fe20007f9e0ff */
[----:B------:R-:W-:Y:S01]  /*d590*/  STG.E.U16 [R52.64], R23 ;  /* 0x0000001734007986 */ /* 0x000fe2000c101506 */
[----:B------:R-:W-:Y:S02]  /*d5a0*/  LEA.HI.X.SX32 R87, R87, R123, 0x1, P6 ;  /* 0x0000007b57577211 */ /* 0x000fe400030f0eff */
[----:B------:R-:W-:Y:S01]  /*d5b0*/  IADD3 R92, P6, R92, R122, RZ ;  /* 0x0000007a5c5c7210 */ /* 0x000fe20007fde0ff */
[----:B------:R1:W-:Y:S01]  /*d5c0*/  STG.E.U16 [R54.64], R2 ;  /* 0x0000000236007986 */ /* 0x0003e2000c101506 */
[----:B----4-:R-:W-:-:S02]  /*d5d0*/  PRMT R8, R24, 0x7632, R8 ;  /* 0x0000763218087816 */ /* 0x010fc40000000008 */
[-C--:B------:R-:W-:Y:S01]  /*d5e0*/  LEA.HI.X.SX32 R91, R91, R123.reuse, 0x1, P5 ;  /* 0x0000007b5b5b7211 */ /* 0x080fe200028f0eff */
[----:B------:R-:W-:Y:S01]  /*d5f0*/  STG.E.U16 [R56.64], R19 ;  /* 0x0000001338007986 */ /* 0x000fe2000c101506 */
[-C--:B------:R-:W-:Y:S02]  /*d600*/  IADD3 R96, P5, R96, R122.reuse, RZ ;  /* 0x0000007a60607210 */ /* 0x080fe40007fbe0ff */
[----:B-----5:R-:W-:Y:S01]  /*d610*/  PRMT R3, R28, 0x7632, R3 ;  /* 0x000076321c037816 */ /* 0x020fe20000000003 */
[----:B------:R2:W-:Y:S01]  /*d620*/  STG.E.U16 [R58.64], R4 ;  /* 0x000000043a007986 */ /* 0x0005e2000c101506 */
[-C--:B------:R-:W-:Y:S02]  /*d630*/  LEA.HI.X.SX32 R89, R89, R123.reuse, 0x1, P4 ;  /* 0x0000007b59597211 */ /* 0x080fe400020f0eff */
[----:B------:R-:W-:Y:S01]  /*d640*/  IADD3 R94, P4, R94, R122, RZ ;  /* 0x0000007a5e5e7210 */ /* 0x000fe20007f9e0ff */
[----:B------:R-:W-:Y:S01]  /*d650*/  STG.E.U16 [R60.64], R24 ;  /* 0x000000183c007986 */ /* 0x000fe2000c101506 */
[----:B------:R-:W-:-:S02]  /*d660*/  LEA.HI.X.SX32 R93, R93, R123, 0x1, P6 ;  /* 0x0000007b5d5d7211 */ /* 0x000fc400030f0eff */
[----:B0-----:R-:W-:Y:S01]  /*d670*/  PRMT R5, R32, 0x7632, R5 ;  /* 0x0000763220057816 */ /* 0x001fe20000000005 */
[----:B------:R-:W-:Y:S01]  /*d680*/  STG.E.U16 [R62.64], R8 ;  /* 0x000000083e007986 */ /* 0x000fe2000c101506 */
[-C--:B------:R-:W-:Y:S02]  /*d690*/  IADD3 R98, P6, R98, R122.reuse, RZ ;  /* 0x0000007a62627210 */ /* 0x080fe40007fde0ff */
[-C--:B------:R-:W-:Y:S01]  /*d6a0*/  LEA.HI.X.SX32 R97, R97, R123.reuse, 0x1, P5 ;  /* 0x0000007b61617211 */ /* 0x080fe200028f0eff */
[----:B------:R-:W-:Y:S01]  /*d6b0*/  STG.E.U16 [R64.64], R28 ;  /* 0x0000001c40007986 */ /* 0x000fe2000c101506 */
[----:B-1----:R-:W-:Y:S02]  /*d6c0*/  PRMT R2, R36, 0x7632, R2 ;  /* 0x0000763224027816 */ /* 0x002fe40000000002 */
[----:B------:R-:W-:Y:S01]  /*d6d0*/  IADD3 R102, P5, R251, R122, RZ ;  /* 0x0000007afb667210 */ /* 0x000fe20007fbe0ff */
[----:B------:R-:W-:Y:S01]  /*d6e0*/  STG.E.U16 [R66.64], R3 ;  /* 0x0000000342007986 */ /* 0x000fe2000c101506 */
[----:B------:R-:W-:-:S02]  /*d6f0*/  LEA.HI.X.SX32 R95, R95, R123, 0x1, P4 ;  /* 0x0000007b5f5f7211 */ /* 0x000fc400020f0eff */
[----:B--2---:R-:W-:Y:S01]  /*d700*/  PRMT R4, R25, 0x7632, R4 ;  /* 0x0000763219047816 */ /* 0x004fe20000000004 */
[----:B------:R-:W-:Y:S01]  /*d710*/  STG.E.U16 [R68.64], R32 ;  /* 0x0000002044007986 */ /* 0x000fe2000c101506 */
[-C--:B------:R-:W-:Y:S02]  /*d720*/  IADD3 R100, P4, R100, R122.reuse, RZ ;  /* 0x0000007a64647210 */ /* 0x080fe40007f9e0ff */
        /* <DEDUP_REMOVED lines=8> */
[----:B------:R-:W-:Y:S02]  /*d7b0*/  PRMT R43, R33, 0x7632, R43 ;  /* 0x00007632212b7816 */ /* 0x000fe4000000002b */
[-C--:B------:R-:W-:Y:S01]  /*d7c0*/  LEA.HI.X.SX32 R101, R101, R123.reuse, 0x1, P4 ;  /* 0x0000007b65657211 */ /* 0x080fe200020f0eff */
[----:B------:R-:W-:Y:S01]  /*d7d0*/  STG.E.U16 [R76.64], R25 ;  /* 0x000000194c007986 */ /* 0x000fe2000c101506 */
[----:B------:R-:W-:Y:S01]  /*d7e0*/  IADD3 R106, P4, R247, R122, RZ ;  /* 0x0000007af76a7210 */ /* 0x000fe20007f9e0ff */
[----:B0-----:R-:W-:Y:S01]  /*d7f0*/  FFMA R5, R215, 0.69314718246459960938, R212 ;  /* 0x3f317218d7057823 */ /* 0x001fe200000000d4 */
[----:B------:R-:W-:Y:S01]  /*d800*/  LEA.HI.X.SX32 R105, R105, R123, 0x1, P6 ;  /* 0x0000007b69697211 */ /* 0x000fe200030f0eff */
[----:B------:R0:W-:Y:S01]  /*d810*/  STG.E.U16 [R78.64], R4 ;  /* 0x000000044e007986 */ /* 0x0001e2000c101506 */
[----:B------:R-:W-:-:S02]  /*d820*/  PRMT R45, R37, 0x7632, R45 ;  /* 0x00007632252d7816 */ /* 0x000fc4000000002d */
[-C--:B------:R-:W-:Y:S01]  /*d830*/  IADD3 R110, P6, R243, R122.reuse, RZ ;  /* 0x0000007af36e7210 */ /* 0x080fe20007fde0ff */
[----:B------:R-:W-:Y:S01]  /*d840*/  STG.E.U16 [R80.64], R29 ;  /* 0x0000001d50007986 */ /* 0x000fe2000c101506 */
[-C--:B------:R-:W-:Y:S02]  /*d850*/  LEA.HI.X.SX32 R109, R109, R123.reuse, 0x1, P5 ;  /* 0x0000007b6d6d7211 */ /* 0x080fe400028f0eff */
[----:B------:R-:W-:Y:S01]  /*d860*/  PRMT R47, R26, 0x7632, R47 ;  /* 0x000076321a2f7816 */ /* 0x000fe2000000002f */
[----:B------:R-:W-:Y:S01]  /*d870*/  STG.E.U16 [R82.64], R41 ;  /* 0x0000002952007986 */ /* 0x000fe2000c101506 */
[----:B------:R-:W-:Y:S02]  /*d880*/  IADD3 R114, P5, R239, R122, RZ ;  /* 0x0000007aef727210 */ /* 0x000fe40007fbe0ff */
[----:B------:R-:W-:Y:S01]  /*d890*/  LEA.HI.X.SX32 R107, R107, R123, 0x1, P4 ;  /* 0x0000007b6b6b7211 */ /* 0x000fe200020f0eff */
[----:B------:R-:W-:Y:S01]  /*d8a0*/  STG.E.U16 [R84.64], R33 ;  /* 0x0000002154007986 */ /* 0x000fe2000c101506 */
[----:B------:R-:W-:-:S02]  /*d8b0*/  PRMT R49, R30, 0x7632, R49 ;  /* 0x000076321e317816 */ /* 0x000fc40000000031 */
[-C--:B------:R-:W-:Y:S01]  /*d8c0*/  IADD3 R112, P4, R241, R122.reuse, RZ ;  /* 0x0000007af1707210 */ /* 0x080fe20007f9e0ff */
[----:B------:R-:W-:Y:S01]  /*d8d0*/  STG.E.U16 [R86.64], R43 ;  /* 0x0000002b56007986 */ /* 0x000fe2000c101506 */
[-C--:B------:R-:W-:Y:S02]  /*d8e0*/  LEA.HI.X.SX32 R111, R111, R123.reuse, 0x1, P6 ;  /* 0x0000007b6f6f7211 */ /* 0x080fe400030f0eff */
[-C--:B------:R-:W-:Y:S01]  /*d8f0*/  IADD3 R116, P6, R237, R122.reuse, RZ ;  /* 0x0000007aed747210 */ /* 0x080fe20007fde0ff */
[----:B------:R-:W-:Y:S01]  /*d900*/  STG.E.U16 [R88.64], R37 ;  /* 0x0000002558007986 */ /* 0x000fe2000c101506 */
[----:B------:R-:W-:Y:S01]  /*d910*/  PRMT R51, R34, 0x7632, R51 ;  /* 0x0000763222337816 */ /* 0x000fe20000000033 */
[----:B------:R-:W-:Y:S01]  /*d920*/  IMAD R237, R119, 0xfe, RZ ;  /* 0x000000fe77ed7824 */ /* 0x000fe200078e02ff */
[-C--:B------:R-:W-:Y:S01]  /*d930*/  LEA.HI.X.SX32 R115, R115, R123.reuse, 0x1, P5 ;  /* 0x0000007b73737211 */ /* 0x080fe200028f0eff */
[----:B------:R-:W-:Y:S01]  /*d940*/  STG.E.U16 [R90.64], R45 ;  /* 0x0000002d5a007986 */ /* 0x000fe2000c101506 */
[----:B------:R-:W-:Y:S01]  /*d950*/  IADD3 R120, P5, R233, R122, RZ ;  /* 0x0000007ae9787210 */ /* 0x000fe20007fbe0ff */
[----:B------:R-:W-:Y:S01]  /*d960*/  IMAD R233, R119, 0x7d, RZ ;  /* 0x0000007d77e97824 */ /* 0x000fe200078e02ff */
[----:B------:R-:W-:Y:S01]  /*d970*/  PRMT R53, R38, 0x7632, R53 ;  /* 0x0000763226357816 */ /* 0x000fe20000000035 */
[----:B------:R-:W-:Y:S01]  /*d980*/  STG.E.U16 [R92.64], R26 ;  /* 0x0000001a5c007986 */ /* 0x000fe2000c101506 */
[----:B------:R-:W-:-:S02]  /*d990*/  LEA.HI.X.SX32 R113, R113, R123, 0x1, P4 ;  /* 0x0000007b71717211 */ /* 0x000fc400020f0eff */
[-C--:B------:R-:W-:Y:S01]  /*d9a0*/  IADD3 R118, P4, R235, R122.reuse, RZ ;  /* 0x0000007aeb767210 */ /* 0x080fe20007f9e0ff */
[----:B------:R-:W-:Y:S01]  /*d9b0*/  STG.E.U16 [R94.64], R47 ;  /* 0x0000002f5e007986 */ /* 0x000fe2000c101506 */
[----:B------:R-:W-:Y:S01]  /*d9c0*/  PRMT R55, R27, 0x7632, R55 ;  /* 0x000076321b377816 */ /* 0x000fe20000000037 */
[----:B------:R-:W-:Y:S01]  /*d9d0*/  IMAD R235, R119, 0x7f, RZ ;  /* 0x0000007f77eb7824 */ /* 0x000fe200078e02ff */
[-C--:B------:R-:W-:Y:S01]  /*d9e0*/  LEA.HI.X.SX32 R117, R117, R123.reuse, 0x1, P6 ;  /* 0x0000007b75757211 */ /* 0x080fe200030f0eff */
[----:B------:R-:W-:Y:S01]  /*d9f0*/  STG.E.U16 [R96.64], R30 ;  /* 0x0000001e60007986 */ /* 0x000fe2000c101506 */
[----:B------:R-:W-:Y:S02]  /*da00*/  IADD3 R122, P6, R237, R122, RZ ;  /* 0x0000007aed7a7210 */ /* 0x000fe40007fde0ff */
[----:B------:R-:W-:Y:S01]  /*da10*/  PRMT R57, R31, 0x7632, R57 ;  /* 0x000076321f397816 */ /* 0x000fe20000000039 */
[----:B------:R-:W-:Y:S01]  /*da20*/  STG.E.U16 [R98.64], R49 ;  /* 0x0000003162007986 */ /* 0x000fe2000c101506 */
[----:B------:R-:W-:-:S02]  /*da30*/  LEA.HI.X.SX32 R119, R233, R123, 0x1, P4 ;  /* 0x0000007be9777211 */ /* 0x000fc400020f0eff */
[----:B------:R-:W-:Y:S01]  /*da40*/  PRMT R59, R35, 0x7632, R59 ;  /* 0x00007632233b7816 */ /* 0x000fe2000000003b */
[----:B------:R-:W-:Y:S01]  /*da50*/  STG.E.U16 [R100.64], R34 ;  /* 0x0000002264007986 */ /* 0x000fe2000c101506 */
[-C--:B------:R-:W-:Y:S02]  /*da60*/  LEA.HI.X.SX32 R121, R121, R123.reuse, 0x1, P5 ;  /* 0x0000007b79797211 */ /* 0x080fe400028f0eff */
[----:B------:R-:W-:Y:S01]  /*da70*/  LEA.HI.X.SX32 R123, R235, R123, 0x1, P6 ;  /* 0x0000007beb7b7211 */ /* 0x000fe200030f0eff */
[----:B------:R-:W-:Y:S01]  /*da80*/  STG.E.U16 [R102.64], R51 ;  /* 0x0000003366007986 */ /* 0x000fe2000c101506 */
[----:B------:R-:W-:Y:S02]  /*da90*/  PRMT R61, R39, 0x7632, R61 ;  /* 0x00007632273d7816 */ /* 0x000fe4000000003d */
[----:B-1----:R-:W-:Y:S01]  /*daa0*/  FSEL R2, R227, -INF , P3 ;  /* 0xff800000e3027808 */ /* 0x002fe20001800000 */
[----:B------:R-:W-:Y:S01]  /*dab0*/  STG.E.U16 [R104.64], R38 ;  /* 0x0000002668007986 */ /* 0x000fe2000c101506 */
[----:B------:R-:W-:-:S02]  /*dac0*/  FSEL R3, R226, -INF , P0 ;  /* 0xff800000e2037808 */ /* 0x000fc40000000000 */
[----:B------:R-:W-:Y:S01]  /*dad0*/  LOP3.LUT R11, R236, 0xf8, RZ, 0xc0, !PT ;  /* 0x000000f8ec0b7812 */ /* 0x000fe200078ec0ff */
[----:B------:R-:W-:Y:S01]  /*dae0*/  STG.E.U16 [R106.64], R53 ;  /* 0x000000356a007986 */ /* 0x000fe2000c101506 */
[----:B0-----:R-:W-:Y:S01]  /*daf0*/  FFMA R4, R2, 0.69314718246459960938, R7 ;  /* 0x3f31721802047823 */ /* 0x001fe20000000007 */
[----:B------:R-:W-:Y:S01]  /*db00*/  SHF.L.U32 R10, R232, 0x2, RZ ;  /* 0x00000002e80a7819 */ /* 0x000fe200000006ff */
[----:B------:R-:W-:Y:S01]  /*db10*/  FFMA R7, R3, 0.69314718246459960938, R214 ;  /* 0x3f31721803077823 */ /* 0x000fe200000000d6 */
[----:B------:R-:W-:Y:S01]  /*db20*/  STG.E.U16 [R108.64], R27 ;  /* 0x0000001b6c007986 */ /* 0x000fe2000c101506 */
[----:B------:R-:W-:-:S03]  /*db30*/  IMAD R2, R234, c[0x0][0x1cc], RZ ;  /* 0x00007300ea027a24 */ /* 0x000fc600078e02ff */
[----:B------:R-:W-:Y:S01]  /*db40*/  STG.E.U16 [R110.64], R55 ;  /* 0x000000376e007986 */ /* 0x000fe2000c101506 */
[C---:B------:R-:W-:Y:S01]  /*db50*/  IMAD.HI R8, R2.reuse, 0x4, RZ ;  /* 0x0000000402087827 */ /* 0x040fe200078e02ff */
[----:B------:R-:W-:Y:S02]  /*db60*/  SHF.L.U32 R3, R2, 0x2, RZ ;  /* 0x0000000202037819 */ /* 0x000fe400000006ff */
[----:B------:R-:W-:Y:S02]  /*db70*/  STG.E.U16 [R112.64], R31 ;  /* 0x0000001f70007986 */ /* 0x000fe4000c101506 */
[----:B------:R-:W-:Y:S02]  /*db80*/  IADD3 R2, P0, P1, R10, c[0x0][0x180], R3 ;  /* 0x000060000a027a10 */ /* 0x000fe4000791e003 */
[----:B------:R-:W-:Y:S02]  /*db90*/  STG.E.U16 [R114.64], R57 ;  /* 0x0000003972007986 */ /* 0x000fe4000c101506 */
[----:B------:R-:W-:-:S02]  /*dba0*/  IADD3.X R3, R9, c[0x0][0x184], R8, P0, P1 ;  /* 0x0000610009037a10 */ /* 0x000fc400007e2408 */
[----:B------:R-:W-:Y:S04]  /*dbb0*/  STG.E.U16 [R116.64], R35 ;  /* 0x0000002374007986 */ /* 0x000fe8000c101506 */
[----:B------:R-:W-:Y:S04]  /*dbc0*/  STG.E.U16 [R118.64], R59 ;  /* 0x0000003b76007986 */ /* 0x000fe8000c101506 */
[----:B------:R-:W-:Y:S04]  /*dbd0*/  STG.E.U16 [R120.64], R39 ;  /* 0x0000002778007986 */ /* 0x000fe8000c101506 */
[----:B------:R-:W-:Y:S04]  /*dbe0*/  STG.E.U16 [R122.64], R61 ;  /* 0x0000003d7a007986 */ /* 0x000fe8000c101506 */
[----:B------:R-:W-:Y:S06]  /*dbf0*/  BAR.SYNC.DEFER_BLOCKING 0x0 ;  /* 0x0000000000007b1d */ /* 0x000fec0000010000 */
[----:B------:R-:W-:Y:S04]  /*dc00*/  STS.64 [R11], R4 ;  /* 0x000000040b007388 */ /* 0x000fe80000000a00 */
[----:B------:R-:W-:Y:S04]  /*dc10*/  STS.64 [R11+0x100], R6 ;  /* 0x000100060b007388 */ /* 0x000fe80000000a00 */
[----:B------:R-:W-:Y:S06]  /*dc20*/  BAR.SYNC.DEFER_BLOCKING 0x0 ;  /* 0x0000000000007b1d */ /* 0x000fec0000010000 */
[----:B------:R-:W0:Y:S04]  /*dc30*/  LDS R13, [R0] ;  /* 0x00000000000d7984 */ /* 0x000e280000000800 */
[----:B0-----:R-:W-:Y:S01]  /*dc40*/  STG.E [R2.64], R13 ;  /* 0x0000000d02007986 */ /* 0x001fe2000c101906 */
[----:B------:R-:W-:Y:S05]  /*dc50*/  EXIT ;  /* 0x000000000000794d */ /* 0x000fea0003800000 */
.L_x_2:
[----:B------:R-:W-:-:S00]  /*dc60*/  BRA `(.L_x_2) ;  /* 0xfffffff000007947 */ /* 0x000fc0000383ffff */
[----:B------:R-:W-:-:S00]  /*dc70*/  NOP ;  /* 0x0000000000007918 */ /* 0x000fc00000000000 */
        /* <DEDUP_REMOVED lines=8> */
.L_x_3:


//--------------------- .nv.global.init           --------------------------
	.section	.nv.global.init,"aw",@progbits
.nv.global.init:
	.type		_$_str,@object
	.size		_$_str,(.L_0 - _$_str)
_$_str:
        /*0000*/ 	.byte	0x5f, 0x5f, 0x43, 0x55, 0x44, 0x41, 0x5f, 0x46, 0x54, 0x5a, 0x00
.L_0:


//--------------------- .nv.shared.attn_fwd       --------------------------
	.section	.nv.shared.attn_fwd,"aw",@nobits
	.sectionflags	@""
	.align	16
